//
// Generated by NVIDIA NVVM Compiler
//
// Compiler Build ID: CL-36424714
// Cuda compilation tools, release 13.0, V13.0.88
// Based on NVVM 20.0.0
//

.version 9.0
.target sm_100
.address_size 64

	// .globl	_Z8run_stepiiPdS_S_S_S_S_S_Pi
.func  (.param .align 16 .b8 func_retval0[16]) __internal_trig_reduction_slowpathd
(
	.param .b64 __internal_trig_reduction_slowpathd_param_0
)
;
.func  (.param .b64 func_retval0) __internal_accurate_pow
(
	.param .b64 __internal_accurate_pow_param_0
)
;
// _ZZ8run_stepiiPdS_S_S_S_S_S_PiE2ax has been demoted
// _ZZ8run_stepiiPdS_S_S_S_S_S_PiE2ay has been demoted
// _ZZ8run_stepiiPdS_S_S_S_S_S_PiE2az has been demoted
.global .align 8 .b8 __cudart_i2opi_d[144] = {8, 93, 141, 31, 177, 95, 251, 107, 234, 146, 82, 138, 247, 57, 7, 61, 123, 241, 229, 235, 199, 186, 39, 117, 45, 234, 95, 158, 102, 63, 70, 79, 183, 9, 203, 39, 207, 126, 54, 109, 31, 109, 10, 90, 139, 17, 47, 239, 15, 152, 5, 222, 255, 151, 248, 31, 59, 40, 249, 189, 139, 95, 132, 156, 244, 57, 83, 131, 57, 214, 145, 57, 65, 126, 95, 180, 38, 112, 156, 233, 132, 68, 187, 46, 245, 53, 130, 232, 62, 167, 41, 177, 28, 235, 29, 254, 28, 146, 209, 9, 234, 46, 73, 6, 224, 210, 77, 66, 58, 110, 36, 183, 97, 197, 187, 222, 171, 99, 81, 254, 65, 144, 67, 60, 153, 149, 98, 219, 192, 221, 52, 245, 209, 87, 39, 252, 41, 21, 68, 78, 110, 131, 249, 162};
.global .align 16 .b8 __cudart_sin_cos_coeffs[128] = {70, 210, 176, 44, 241, 229, 90, 190, 146, 227, 172, 105, 227, 29, 199, 62, 161, 98, 219, 25, 160, 1, 42, 191, 24, 8, 17, 17, 17, 17, 129, 63, 84, 85, 85, 85, 85, 85, 197, 191, 0, 0, 0, 0, 0, 0, 0, 0, 0, 0, 0, 0, 0, 0, 0, 0, 100, 129, 253, 32, 131, 255, 168, 189, 40, 133, 239, 193, 167, 238, 33, 62, 217, 230, 6, 142, 79, 126, 146, 190, 233, 188, 221, 25, 160, 1, 250, 62, 71, 93, 193, 22, 108, 193, 86, 191, 81, 85, 85, 85, 85, 85, 165, 63, 0, 0, 0, 0, 0, 0, 224, 191, 0, 0, 0, 0, 0, 0, 240, 63};

.visible .entry _Z8run_stepiiPdS_S_S_S_S_S_Pi(
	.param .u32 _Z8run_stepiiPdS_S_S_S_S_S_Pi_param_0,
	.param .u32 _Z8run_stepiiPdS_S_S_S_S_S_Pi_param_1,
	.param .u64 .ptr .align 1 _Z8run_stepiiPdS_S_S_S_S_S_Pi_param_2,
	.param .u64 .ptr .align 1 _Z8run_stepiiPdS_S_S_S_S_S_Pi_param_3,
	.param .u64 .ptr .align 1 _Z8run_stepiiPdS_S_S_S_S_S_Pi_param_4,
	.param .u64 .ptr .align 1 _Z8run_stepiiPdS_S_S_S_S_S_Pi_param_5,
	.param .u64 .ptr .align 1 _Z8run_stepiiPdS_S_S_S_S_S_Pi_param_6,
	.param .u64 .ptr .align 1 _Z8run_stepiiPdS_S_S_S_S_S_Pi_param_7,
	.param .u64 .ptr .align 1 _Z8run_stepiiPdS_S_S_S_S_S_Pi_param_8,
	.param .u64 .ptr .align 1 _Z8run_stepiiPdS_S_S_S_S_S_Pi_param_9
)
{
	.reg .pred 	%p<21>;
	.reg .b32 	%r<31>;
	.reg .b64 	%rd<41>;
	.reg .b64 	%fd<95>;
	// demoted variable
	.shared .align 8 .f64 _ZZ8run_stepiiPdS_S_S_S_S_S_PiE2ax;
	// demoted variable
	.shared .align 8 .f64 _ZZ8run_stepiiPdS_S_S_S_S_S_PiE2ay;
	// demoted variable
	.shared .align 8 .f64 _ZZ8run_stepiiPdS_S_S_S_S_S_PiE2az;
	ld.param.u32 	%r9, [_Z8run_stepiiPdS_S_S_S_S_S_Pi_param_0];
	ld.param.u64 	%rd9, [_Z8run_stepiiPdS_S_S_S_S_S_Pi_param_2];
	ld.param.u64 	%rd10, [_Z8run_stepiiPdS_S_S_S_S_S_Pi_param_3];
	ld.param.u64 	%rd11, [_Z8run_stepiiPdS_S_S_S_S_S_Pi_param_4];
	ld.param.u64 	%rd4, [_Z8run_stepiiPdS_S_S_S_S_S_Pi_param_5];
	ld.param.u64 	%rd5, [_Z8run_stepiiPdS_S_S_S_S_S_Pi_param_6];
	ld.param.u64 	%rd6, [_Z8run_stepiiPdS_S_S_S_S_S_Pi_param_7];
	ld.param.u64 	%rd7, [_Z8run_stepiiPdS_S_S_S_S_S_Pi_param_8];
	ld.param.u64 	%rd8, [_Z8run_stepiiPdS_S_S_S_S_S_Pi_param_9];
	cvta.to.global.u64 	%rd1, %rd11;
	cvta.to.global.u64 	%rd2, %rd10;
	cvta.to.global.u64 	%rd3, %rd9;
	mov.u32 	%r1, %tid.x;
	mov.u32 	%r2, %ctaid.x;
	setp.ne.s32 	%p1, %r1, 0;
	@%p1 bra 	$L__BB0_2;
	mov.b64 	%rd12, 0;
	st.shared.u64 	[_ZZ8run_stepiiPdS_S_S_S_S_S_PiE2ax], %rd12;
	st.shared.u64 	[_ZZ8run_stepiiPdS_S_S_S_S_S_PiE2ay], %rd12;
	st.shared.u64 	[_ZZ8run_stepiiPdS_S_S_S_S_S_PiE2az], %rd12;
$L__BB0_2:
	setp.eq.s32 	%p2, %r1, %r2;
	@%p2 bra 	$L__BB0_18;
	cvta.to.global.u64 	%rd13, %rd7;
	mul.wide.u32 	%rd14, %r1, 8;
	add.s64 	%rd15, %rd13, %rd14;
	ld.global.f64 	%fd92, [%rd15];
	cvta.to.global.u64 	%rd16, %rd8;
	mul.wide.u32 	%rd17, %r1, 4;
	add.s64 	%rd18, %rd16, %rd17;
	ld.global.u32 	%r10, [%rd18];
	setp.ne.s32 	%p3, %r10, 1;
	@%p3 bra 	$L__BB0_9;
	cvt.rn.f64.s32 	%fd20, %r9;
	div.rn.f64 	%fd2, %fd20, 0d4059000000000000;
	abs.f64 	%fd3, %fd2;
	setp.neu.f64 	%p4, %fd3, 0d7FF0000000000000;
	@%p4 bra 	$L__BB0_6;
	mov.f64 	%fd26, 0d0000000000000000;
	mul.rn.f64 	%fd91, %fd2, %fd26;
	mov.b32 	%r30, 0;
	bra.uni 	$L__BB0_8;
$L__BB0_6:
	mul.f64 	%fd21, %fd2, 0d3FE45F306DC9C883;
	cvt.rni.s32.f64 	%r30, %fd21;
	cvt.rn.f64.s32 	%fd22, %r30;
	fma.rn.f64 	%fd23, %fd22, 0dBFF921FB54442D18, %fd2;
	fma.rn.f64 	%fd24, %fd22, 0dBC91A62633145C00, %fd23;
	fma.rn.f64 	%fd91, %fd22, 0dB97B839A252049C0, %fd24;
	setp.ltu.f64 	%p5, %fd3, 0d41E0000000000000;
	@%p5 bra 	$L__BB0_8;
	{ // callseq 0, 0
	.param .b64 param0;
	st.param.f64 	[param0], %fd2;
	.param .align 16 .b8 retval0[16];
	call.uni (retval0), 
	__internal_trig_reduction_slowpathd, 
	(
	param0
	);
	ld.param.f64 	%fd91, [retval0];
	ld.param.b32 	%r30, [retval0+8];
	} // callseq 0
$L__BB0_8:
	shl.b32 	%r13, %r30, 6;
	cvt.u64.u32 	%rd19, %r13;
	and.b64  	%rd20, %rd19, 64;
	mov.u64 	%rd21, __cudart_sin_cos_coeffs;
	add.s64 	%rd22, %rd21, %rd20;
	mul.rn.f64 	%fd27, %fd91, %fd91;
	and.b32  	%r14, %r30, 1;
	setp.eq.b32 	%p6, %r14, 1;
	selp.f64 	%fd28, 0dBDA8FF8320FD8164, 0d3DE5DB65F9785EBA, %p6;
	ld.global.nc.v2.f64 	{%fd29, %fd30}, [%rd22];
	fma.rn.f64 	%fd31, %fd28, %fd27, %fd29;
	fma.rn.f64 	%fd32, %fd31, %fd27, %fd30;
	ld.global.nc.v2.f64 	{%fd33, %fd34}, [%rd22+16];
	fma.rn.f64 	%fd35, %fd32, %fd27, %fd33;
	fma.rn.f64 	%fd36, %fd35, %fd27, %fd34;
	ld.global.nc.v2.f64 	{%fd37, %fd38}, [%rd22+32];
	fma.rn.f64 	%fd39, %fd36, %fd27, %fd37;
	fma.rn.f64 	%fd40, %fd39, %fd27, %fd38;
	fma.rn.f64 	%fd41, %fd40, %fd91, %fd91;
	fma.rn.f64 	%fd42, %fd40, %fd27, 0d3FF0000000000000;
	selp.f64 	%fd43, %fd42, %fd41, %p6;
	and.b32  	%r15, %r30, 2;
	setp.eq.s32 	%p7, %r15, 0;
	mov.f64 	%fd44, 0d0000000000000000;
	sub.f64 	%fd45, %fd44, %fd43;
	selp.f64 	%fd46, %fd43, %fd45, %p7;
	abs.f64 	%fd47, %fd46;
	fma.rn.f64 	%fd48, %fd47, 0d3FE0000000000000, 0d3FF0000000000000;
	mul.f64 	%fd92, %fd92, %fd48;
$L__BB0_9:
	mul.wide.u32 	%rd23, %r1, 8;
	add.s64 	%rd24, %rd3, %rd23;
	ld.global.f64 	%fd49, [%rd24];
	mul.wide.u32 	%rd25, %r2, 8;
	add.s64 	%rd26, %rd3, %rd25;
	ld.global.f64 	%fd50, [%rd26];
	sub.f64 	%fd10, %fd49, %fd50;
	add.s64 	%rd27, %rd2, %rd23;
	ld.global.f64 	%fd51, [%rd27];
	add.s64 	%rd28, %rd2, %rd25;
	ld.global.f64 	%fd52, [%rd28];
	sub.f64 	%fd11, %fd51, %fd52;
	add.s64 	%rd29, %rd1, %rd23;
	ld.global.f64 	%fd53, [%rd29];
	add.s64 	%rd30, %rd1, %rd25;
	ld.global.f64 	%fd54, [%rd30];
	sub.f64 	%fd12, %fd53, %fd54;
	mul.f64 	%fd55, %fd11, %fd11;
	fma.rn.f64 	%fd56, %fd10, %fd10, %fd55;
	fma.rn.f64 	%fd57, %fd12, %fd12, %fd56;
	add.f64 	%fd13, %fd57, 0d3EB0C6F7A0B5ED8D;
	{
	.reg .b32 %temp; 
	mov.b64 	{%temp, %r6}, %fd13;
	}
	mov.f64 	%fd58, 0d3FF8000000000000;
	{
	.reg .b32 %temp; 
	mov.b64 	{%temp, %r7}, %fd58;
	}
	and.b32  	%r8, %r7, 2146435072;
	setp.neu.f64 	%p8, %fd13, 0d0000000000000000;
	@%p8 bra 	$L__BB0_11;
	setp.eq.s32 	%p10, %r8, 1073741824;
	selp.b32 	%r16, %r6, 0, %p10;
	setp.lt.s32 	%p11, %r7, 0;
	or.b32  	%r17, %r16, 2146435072;
	selp.b32 	%r18, %r17, %r16, %p11;
	mov.b32 	%r19, 0;
	mov.b64 	%fd94, {%r19, %r18};
	bra.uni 	$L__BB0_12;
$L__BB0_11:
	abs.f64 	%fd59, %fd13;
	{ // callseq 1, 0
	.param .b64 param0;
	st.param.f64 	[param0], %fd59;
	.param .b64 retval0;
	call.uni (retval0), 
	__internal_accurate_pow, 
	(
	param0
	);
	ld.param.f64 	%fd60, [retval0];
	} // callseq 1
	setp.lt.s32 	%p9, %r6, 0;
	selp.f64 	%fd94, 0dFFF8000000000000, %fd60, %p9;
$L__BB0_12:
	add.f64 	%fd62, %fd13, 0d3FF8000000000000;
	{
	.reg .b32 %temp; 
	mov.b64 	{%temp, %r20}, %fd62;
	}
	and.b32  	%r21, %r20, 2146435072;
	setp.ne.s32 	%p12, %r21, 2146435072;
	@%p12 bra 	$L__BB0_17;
	setp.num.f64 	%p13, %fd13, %fd13;
	@%p13 bra 	$L__BB0_15;
	mov.f64 	%fd63, 0d3FF8000000000000;
	add.rn.f64 	%fd94, %fd13, %fd63;
	bra.uni 	$L__BB0_17;
$L__BB0_15:
	setp.neu.f64 	%p14, %fd13, 0d7FF0000000000000;
	@%p14 bra 	$L__BB0_17;
	setp.eq.s32 	%p15, %r8, 1073741824;
	setp.lt.s32 	%p16, %r7, 0;
	selp.b32 	%r23, 0, 2146435072, %p16;
	setp.lt.s32 	%p17, %r6, 0;
	and.b32  	%r24, %r7, 2147483647;
	setp.ne.s32 	%p18, %r24, 1071644672;
	or.b32  	%r25, %r23, -2147483648;
	selp.b32 	%r26, %r25, %r23, %p18;
	selp.b32 	%r27, %r26, %r23, %p15;
	selp.b32 	%r28, %r27, %r23, %p17;
	mov.b32 	%r29, 0;
	mov.b64 	%fd94, {%r29, %r28};
$L__BB0_17:
	setp.eq.f64 	%p19, %fd13, 0d3FF0000000000000;
	selp.f64 	%fd64, 0d3FF0000000000000, %fd94, %p19;
	div.rn.f64 	%fd65, %fd64, %fd92;
	div.rn.f64 	%fd66, %fd65, 0d3DD25868F4DEAE16;
	div.rn.f64 	%fd67, %fd10, %fd66;
	atom.shared.add.f64 	%fd68, [_ZZ8run_stepiiPdS_S_S_S_S_S_PiE2ax], %fd67;
	div.rn.f64 	%fd69, %fd11, %fd66;
	atom.shared.add.f64 	%fd70, [_ZZ8run_stepiiPdS_S_S_S_S_S_PiE2ay], %fd69;
	div.rn.f64 	%fd71, %fd12, %fd66;
	atom.shared.add.f64 	%fd72, [_ZZ8run_stepiiPdS_S_S_S_S_S_PiE2az], %fd71;
$L__BB0_18:
	setp.ne.s32 	%p20, %r1, 0;
	bar.sync 	0;
	@%p20 bra 	$L__BB0_20;
	ld.shared.f64 	%fd73, [_ZZ8run_stepiiPdS_S_S_S_S_S_PiE2ax];
	cvta.to.global.u64 	%rd31, %rd4;
	mul.wide.u32 	%rd32, %r2, 8;
	add.s64 	%rd33, %rd31, %rd32;
	ld.global.f64 	%fd74, [%rd33];
	fma.rn.f64 	%fd75, %fd73, 0d404E000000000000, %fd74;
	st.global.f64 	[%rd33], %fd75;
	ld.shared.f64 	%fd76, [_ZZ8run_stepiiPdS_S_S_S_S_S_PiE2ay];
	cvta.to.global.u64 	%rd34, %rd5;
	add.s64 	%rd35, %rd34, %rd32;
	ld.global.f64 	%fd77, [%rd35];
	fma.rn.f64 	%fd78, %fd76, 0d404E000000000000, %fd77;
	st.global.f64 	[%rd35], %fd78;
	ld.shared.f64 	%fd79, [_ZZ8run_stepiiPdS_S_S_S_S_S_PiE2az];
	cvta.to.global.u64 	%rd36, %rd6;
	add.s64 	%rd37, %rd36, %rd32;
	ld.global.f64 	%fd80, [%rd37];
	fma.rn.f64 	%fd81, %fd79, 0d404E000000000000, %fd80;
	st.global.f64 	[%rd37], %fd81;
	ld.global.f64 	%fd82, [%rd33];
	add.s64 	%rd38, %rd3, %rd32;
	ld.global.f64 	%fd83, [%rd38];
	fma.rn.f64 	%fd84, %fd82, 0d404E000000000000, %fd83;
	st.global.f64 	[%rd38], %fd84;
	ld.global.f64 	%fd85, [%rd35];
	add.s64 	%rd39, %rd2, %rd32;
	ld.global.f64 	%fd86, [%rd39];
	fma.rn.f64 	%fd87, %fd85, 0d404E000000000000, %fd86;
	st.global.f64 	[%rd39], %fd87;
	ld.global.f64 	%fd88, [%rd37];
	add.s64 	%rd40, %rd1, %rd32;
	ld.global.f64 	%fd89, [%rd40];
	fma.rn.f64 	%fd90, %fd88, 0d404E000000000000, %fd89;
	st.global.f64 	[%rd40], %fd90;
$L__BB0_20:
	ret;

}
	// .globl	_Z8set_zeroPdPi
.visible .entry _Z8set_zeroPdPi(
	.param .u64 .ptr .align 1 _Z8set_zeroPdPi_param_0,
	.param .u64 .ptr .align 1 _Z8set_zeroPdPi_param_1
)
{
	.reg .pred 	%p<2>;
	.reg .b32 	%r<3>;
	.reg .b64 	%rd<10>;

	ld.param.u64 	%rd1, [_Z8set_zeroPdPi_param_0];
	ld.param.u64 	%rd2, [_Z8set_zeroPdPi_param_1];
	cvta.to.global.u64 	%rd3, %rd2;
	mov.u32 	%r1, %tid.x;
	mul.wide.u32 	%rd4, %r1, 4;
	add.s64 	%rd5, %rd3, %rd4;
	ld.global.u32 	%r2, [%rd5];
	setp.ne.s32 	%p1, %r2, 1;
	@%p1 bra 	$L__BB1_2;
	cvta.to.global.u64 	%rd6, %rd1;
	mul.wide.u32 	%rd7, %r1, 8;
	add.s64 	%rd8, %rd6, %rd7;
	mov.b64 	%rd9, 0;
	st.global.u64 	[%rd8], %rd9;
$L__BB1_2:
	ret;

}
	// .globl	_Z10define_minPdS_S_iiS_
.visible .entry _Z10define_minPdS_S_iiS_(
	.param .u64 .ptr .align 1 _Z10define_minPdS_S_iiS__param_0,
	.param .u64 .ptr .align 1 _Z10define_minPdS_S_iiS__param_1,
	.param .u64 .ptr .align 1 _Z10define_minPdS_S_iiS__param_2,
	.param .u32 _Z10define_minPdS_S_iiS__param_3,
	.param .u32 _Z10define_minPdS_S_iiS__param_4,
	.param .u64 .ptr .align 1 _Z10define_minPdS_S_iiS__param_5
)
{
	.reg .b32 	%r<3>;
	.reg .b64 	%rd<17>;
	.reg .b64 	%fd<16>;

	ld.param.u64 	%rd1, [_Z10define_minPdS_S_iiS__param_0];
	ld.param.u64 	%rd2, [_Z10define_minPdS_S_iiS__param_1];
	ld.param.u64 	%rd3, [_Z10define_minPdS_S_iiS__param_2];
	ld.param.u32 	%r1, [_Z10define_minPdS_S_iiS__param_3];
	ld.param.u32 	%r2, [_Z10define_minPdS_S_iiS__param_4];
	ld.param.u64 	%rd4, [_Z10define_minPdS_S_iiS__param_5];
	cvta.to.global.u64 	%rd5, %rd4;
	cvta.to.global.u64 	%rd6, %rd3;
	cvta.to.global.u64 	%rd7, %rd2;
	cvta.to.global.u64 	%rd8, %rd1;
	mul.wide.s32 	%rd9, %r1, 8;
	add.s64 	%rd10, %rd8, %rd9;
	ld.global.f64 	%fd1, [%rd10];
	mul.wide.s32 	%rd11, %r2, 8;
	add.s64 	%rd12, %rd8, %rd11;
	ld.global.f64 	%fd2, [%rd12];
	sub.f64 	%fd3, %fd1, %fd2;
	add.s64 	%rd13, %rd7, %rd9;
	ld.global.f64 	%fd4, [%rd13];
	add.s64 	%rd14, %rd7, %rd11;
	ld.global.f64 	%fd5, [%rd14];
	sub.f64 	%fd6, %fd4, %fd5;
	add.s64 	%rd15, %rd6, %rd9;
	ld.global.f64 	%fd7, [%rd15];
	add.s64 	%rd16, %rd6, %rd11;
	ld.global.f64 	%fd8, [%rd16];
	sub.f64 	%fd9, %fd7, %fd8;
	ld.global.f64 	%fd10, [%rd5];
	mul.f64 	%fd11, %fd6, %fd6;
	fma.rn.f64 	%fd12, %fd3, %fd3, %fd11;
	fma.rn.f64 	%fd13, %fd9, %fd9, %fd12;
	sqrt.rn.f64 	%fd14, %fd13;
	min.f64 	%fd15, %fd10, %fd14;
	st.global.f64 	[%rd5], %fd15;
	ret;

}
	// .globl	_Z9hit_stepsiPdS_S_iiPi
.visible .entry _Z9hit_stepsiPdS_S_iiPi(
	.param .u32 _Z9hit_stepsiPdS_S_iiPi_param_0,
	.param .u64 .ptr .align 1 _Z9hit_stepsiPdS_S_iiPi_param_1,
	.param .u64 .ptr .align 1 _Z9hit_stepsiPdS_S_iiPi_param_2,
	.param .u64 .ptr .align 1 _Z9hit_stepsiPdS_S_iiPi_param_3,
	.param .u32 _Z9hit_stepsiPdS_S_iiPi_param_4,
	.param .u32 _Z9hit_stepsiPdS_S_iiPi_param_5,
	.param .u64 .ptr .align 1 _Z9hit_stepsiPdS_S_iiPi_param_6
)
{
	.reg .pred 	%p<2>;
	.reg .b32 	%r<4>;
	.reg .b64 	%rd<17>;
	.reg .b64 	%fd<13>;

	ld.param.u32 	%r1, [_Z9hit_stepsiPdS_S_iiPi_param_0];
	ld.param.u64 	%rd2, [_Z9hit_stepsiPdS_S_iiPi_param_1];
	ld.param.u64 	%rd3, [_Z9hit_stepsiPdS_S_iiPi_param_2];
	ld.param.u64 	%rd4, [_Z9hit_stepsiPdS_S_iiPi_param_3];
	ld.param.u32 	%r2, [_Z9hit_stepsiPdS_S_iiPi_param_4];
	ld.param.u32 	%r3, [_Z9hit_stepsiPdS_S_iiPi_param_5];
	ld.param.u64 	%rd1, [_Z9hit_stepsiPdS_S_iiPi_param_6];
	cvta.to.global.u64 	%rd5, %rd4;
	cvta.to.global.u64 	%rd6, %rd3;
	cvta.to.global.u64 	%rd7, %rd2;
	mul.wide.s32 	%rd8, %r2, 8;
	add.s64 	%rd9, %rd7, %rd8;
	ld.global.f64 	%fd1, [%rd9];
	mul.wide.s32 	%rd10, %r3, 8;
	add.s64 	%rd11, %rd7, %rd10;
	ld.global.f64 	%fd2, [%rd11];
	sub.f64 	%fd3, %fd1, %fd2;
	add.s64 	%rd12, %rd6, %rd8;
	ld.global.f64 	%fd4, [%rd12];
	add.s64 	%rd13, %rd6, %rd10;
	ld.global.f64 	%fd5, [%rd13];
	sub.f64 	%fd6, %fd4, %fd5;
	add.s64 	%rd14, %rd5, %rd8;
	ld.global.f64 	%fd7, [%rd14];
	add.s64 	%rd15, %rd5, %rd10;
	ld.global.f64 	%fd8, [%rd15];
	sub.f64 	%fd9, %fd7, %fd8;
	mul.f64 	%fd10, %fd6, %fd6;
	fma.rn.f64 	%fd11, %fd3, %fd3, %fd10;
	fma.rn.f64 	%fd12, %fd9, %fd9, %fd11;
	setp.geu.f64 	%p1, %fd12, 0d42D6BCC41E900000;
	@%p1 bra 	$L__BB3_2;
	cvta.to.global.u64 	%rd16, %rd1;
	st.global.u32 	[%rd16], %r1;
$L__BB3_2:
	ret;

}
	// .globl	_Z11kill_deviceiPdS_S_iiiS_S_PbS_
.visible .entry _Z11kill_deviceiPdS_S_iiiS_S_PbS_(
	.param .u32 _Z11kill_deviceiPdS_S_iiiS_S_PbS__param_0,
	.param .u64 .ptr .align 1 _Z11kill_deviceiPdS_S_iiiS_S_PbS__param_1,
	.param .u64 .ptr .align 1 _Z11kill_deviceiPdS_S_iiiS_S_PbS__param_2,
	.param .u64 .ptr .align 1 _Z11kill_deviceiPdS_S_iiiS_S_PbS__param_3,
	.param .u32 _Z11kill_deviceiPdS_S_iiiS_S_PbS__param_4,
	.param .u32 _Z11kill_deviceiPdS_S_iiiS_S_PbS__param_5,
	.param .u32 _Z11kill_deviceiPdS_S_iiiS_S_PbS__param_6,
	.param .u64 .ptr .align 1 _Z11kill_deviceiPdS_S_iiiS_S_PbS__param_7,
	.param .u64 .ptr .align 1 _Z11kill_deviceiPdS_S_iiiS_S_PbS__param_8,
	.param .u64 .ptr .align 1 _Z11kill_deviceiPdS_S_iiiS_S_PbS__param_9,
	.param .u64 .ptr .align 1 _Z11kill_deviceiPdS_S_iiiS_S_PbS__param_10
)
{
	.reg .pred 	%p<3>;
	.reg .b16 	%rs<3>;
	.reg .b32 	%r<4>;
	.reg .b64 	%rd<27>;
	.reg .b64 	%fd<17>;

	ld.param.u32 	%r1, [_Z11kill_deviceiPdS_S_iiiS_S_PbS__param_0];
	ld.param.u64 	%rd3, [_Z11kill_deviceiPdS_S_iiiS_S_PbS__param_2];
	ld.param.u64 	%rd4, [_Z11kill_deviceiPdS_S_iiiS_S_PbS__param_3];
	ld.param.u32 	%r2, [_Z11kill_deviceiPdS_S_iiiS_S_PbS__param_4];
	ld.param.u32 	%r3, [_Z11kill_deviceiPdS_S_iiiS_S_PbS__param_5];
	ld.param.u64 	%rd5, [_Z11kill_deviceiPdS_S_iiiS_S_PbS__param_7];
	ld.param.u64 	%rd6, [_Z11kill_deviceiPdS_S_iiiS_S_PbS__param_8];
	ld.param.u64 	%rd8, [_Z11kill_deviceiPdS_S_iiiS_S_PbS__param_9];
	ld.param.u64 	%rd7, [_Z11kill_deviceiPdS_S_iiiS_S_PbS__param_10];
	cvta.to.global.u64 	%rd1, %rd8;
	ld.global.u8 	%rs1, [%rd1];
	setp.eq.s16 	%p1, %rs1, 0;
	@%p1 bra 	$L__BB4_3;
	ld.param.u64 	%rd26, [_Z11kill_deviceiPdS_S_iiiS_S_PbS__param_1];
	cvta.to.global.u64 	%rd9, %rd5;
	cvta.to.global.u64 	%rd10, %rd26;
	cvta.to.global.u64 	%rd11, %rd3;
	cvta.to.global.u64 	%rd12, %rd4;
	ld.global.f64 	%fd1, [%rd9];
	add.f64 	%fd2, %fd1, 0d418C9C3800000000;
	st.global.f64 	[%rd9], %fd2;
	mul.wide.s32 	%rd13, %r3, 8;
	add.s64 	%rd14, %rd10, %rd13;
	ld.global.f64 	%fd3, [%rd14];
	mul.wide.s32 	%rd15, %r2, 8;
	add.s64 	%rd16, %rd10, %rd15;
	ld.global.f64 	%fd4, [%rd16];
	sub.f64 	%fd5, %fd3, %fd4;
	add.s64 	%rd17, %rd11, %rd13;
	ld.global.f64 	%fd6, [%rd17];
	add.s64 	%rd18, %rd11, %rd15;
	ld.global.f64 	%fd7, [%rd18];
	sub.f64 	%fd8, %fd6, %fd7;
	add.s64 	%rd19, %rd12, %rd13;
	ld.global.f64 	%fd9, [%rd19];
	add.s64 	%rd20, %rd12, %rd15;
	ld.global.f64 	%fd10, [%rd20];
	sub.f64 	%fd11, %fd9, %fd10;
	mul.f64 	%fd12, %fd8, %fd8;
	fma.rn.f64 	%fd13, %fd5, %fd5, %fd12;
	fma.rn.f64 	%fd14, %fd11, %fd11, %fd13;
	sqrt.rn.f64 	%fd15, %fd14;
	setp.leu.f64 	%p2, %fd2, %fd15;
	@%p2 bra 	$L__BB4_3;
	cvta.to.global.u64 	%rd21, %rd7;
	add.s64 	%rd23, %rd21, %rd15;
	mov.b64 	%rd24, 0;
	st.global.u64 	[%rd23], %rd24;
	cvt.rn.f64.s32 	%fd16, %r1;
	cvta.to.global.u64 	%rd25, %rd6;
	st.global.f64 	[%rd25], %fd16;
	mov.b16 	%rs2, 0;
	st.global.u8 	[%rd1], %rs2;
$L__BB4_3:
	ret;

}
	// .globl	_Z10init_paramiPdS_S_S_S_S_S_PiS_S0_S0_S_S_PbS_S_S_S_S_S_S_S0_S_S0_S0_S_S_S1_
.visible .entry _Z10init_paramiPdS_S_S_S_S_S_PiS_S0_S0_S_S_PbS_S_S_S_S_S_S_S0_S_S0_S0_S_S_S1_(
	.param .u32 _Z10init_paramiPdS_S_S_S_S_S_PiS_S0_S0_S_S_PbS_S_S_S_S_S_S_S0_S_S0_S0_S_S_S1__param_0,
	.param .u64 .ptr .align 1 _Z10init_paramiPdS_S_S_S_S_S_PiS_S0_S0_S_S_PbS_S_S_S_S_S_S_S0_S_S0_S0_S_S_S1__param_1,
	.param .u64 .ptr .align 1 _Z10init_paramiPdS_S_S_S_S_S_PiS_S0_S0_S_S_PbS_S_S_S_S_S_S_S0_S_S0_S0_S_S_S1__param_2,
	.param .u64 .ptr .align 1 _Z10init_paramiPdS_S_S_S_S_S_PiS_S0_S0_S_S_PbS_S_S_S_S_S_S_S0_S_S0_S0_S_S_S1__param_3,
	.param .u64 .ptr .align 1 _Z10init_paramiPdS_S_S_S_S_S_PiS_S0_S0_S_S_PbS_S_S_S_S_S_S_S0_S_S0_S0_S_S_S1__param_4,
	.param .u64 .ptr .align 1 _Z10init_paramiPdS_S_S_S_S_S_PiS_S0_S0_S_S_PbS_S_S_S_S_S_S_S0_S_S0_S0_S_S_S1__param_5,
	.param .u64 .ptr .align 1 _Z10init_paramiPdS_S_S_S_S_S_PiS_S0_S0_S_S_PbS_S_S_S_S_S_S_S0_S_S0_S0_S_S_S1__param_6,
	.param .u64 .ptr .align 1 _Z10init_paramiPdS_S_S_S_S_S_PiS_S0_S0_S_S_PbS_S_S_S_S_S_S_S0_S_S0_S0_S_S_S1__param_7,
	.param .u64 .ptr .align 1 _Z10init_paramiPdS_S_S_S_S_S_PiS_S0_S0_S_S_PbS_S_S_S_S_S_S_S0_S_S0_S0_S_S_S1__param_8,
	.param .u64 .ptr .align 1 _Z10init_paramiPdS_S_S_S_S_S_PiS_S0_S0_S_S_PbS_S_S_S_S_S_S_S0_S_S0_S0_S_S_S1__param_9,
	.param .u64 .ptr .align 1 _Z10init_paramiPdS_S_S_S_S_S_PiS_S0_S0_S_S_PbS_S_S_S_S_S_S_S0_S_S0_S0_S_S_S1__param_10,
	.param .u64 .ptr .align 1 _Z10init_paramiPdS_S_S_S_S_S_PiS_S0_S0_S_S_PbS_S_S_S_S_S_S_S0_S_S0_S0_S_S_S1__param_11,
	.param .u64 .ptr .align 1 _Z10init_paramiPdS_S_S_S_S_S_PiS_S0_S0_S_S_PbS_S_S_S_S_S_S_S0_S_S0_S0_S_S_S1__param_12,
	.param .u64 .ptr .align 1 _Z10init_paramiPdS_S_S_S_S_S_PiS_S0_S0_S_S_PbS_S_S_S_S_S_S_S0_S_S0_S0_S_S_S1__param_13,
	.param .u64 .ptr .align 1 _Z10init_paramiPdS_S_S_S_S_S_PiS_S0_S0_S_S_PbS_S_S_S_S_S_S_S0_S_S0_S0_S_S_S1__param_14,
	.param .u64 .ptr .align 1 _Z10init_paramiPdS_S_S_S_S_S_PiS_S0_S0_S_S_PbS_S_S_S_S_S_S_S0_S_S0_S0_S_S_S1__param_15,
	.param .u64 .ptr .align 1 _Z10init_paramiPdS_S_S_S_S_S_PiS_S0_S0_S_S_PbS_S_S_S_S_S_S_S0_S_S0_S0_S_S_S1__param_16,
	.param .u64 .ptr .align 1 _Z10init_paramiPdS_S_S_S_S_S_PiS_S0_S0_S_S_PbS_S_S_S_S_S_S_S0_S_S0_S0_S_S_S1__param_17,
	.param .u64 .ptr .align 1 _Z10init_paramiPdS_S_S_S_S_S_PiS_S0_S0_S_S_PbS_S_S_S_S_S_S_S0_S_S0_S0_S_S_S1__param_18,
	.param .u64 .ptr .align 1 _Z10init_paramiPdS_S_S_S_S_S_PiS_S0_S0_S_S_PbS_S_S_S_S_S_S_S0_S_S0_S0_S_S_S1__param_19,
	.param .u64 .ptr .align 1 _Z10init_paramiPdS_S_S_S_S_S_PiS_S0_S0_S_S_PbS_S_S_S_S_S_S_S0_S_S0_S0_S_S_S1__param_20,
	.param .u64 .ptr .align 1 _Z10init_paramiPdS_S_S_S_S_S_PiS_S0_S0_S_S_PbS_S_S_S_S_S_S_S0_S_S0_S0_S_S_S1__param_21,
	.param .u64 .ptr .align 1 _Z10init_paramiPdS_S_S_S_S_S_PiS_S0_S0_S_S_PbS_S_S_S_S_S_S_S0_S_S0_S0_S_S_S1__param_22,
	.param .u64 .ptr .align 1 _Z10init_paramiPdS_S_S_S_S_S_PiS_S0_S0_S_S_PbS_S_S_S_S_S_S_S0_S_S0_S0_S_S_S1__param_23,
	.param .u64 .ptr .align 1 _Z10init_paramiPdS_S_S_S_S_S_PiS_S0_S0_S_S_PbS_S_S_S_S_S_S_S0_S_S0_S0_S_S_S1__param_24,
	.param .u64 .ptr .align 1 _Z10init_paramiPdS_S_S_S_S_S_PiS_S0_S0_S_S_PbS_S_S_S_S_S_S_S0_S_S0_S0_S_S_S1__param_25,
	.param .u64 .ptr .align 1 _Z10init_paramiPdS_S_S_S_S_S_PiS_S0_S0_S_S_PbS_S_S_S_S_S_S_S0_S_S0_S0_S_S_S1__param_26,
	.param .u64 .ptr .align 1 _Z10init_paramiPdS_S_S_S_S_S_PiS_S0_S0_S_S_PbS_S_S_S_S_S_S_S0_S_S0_S0_S_S_S1__param_27,
	.param .u64 .ptr .align 1 _Z10init_paramiPdS_S_S_S_S_S_PiS_S0_S0_S_S_PbS_S_S_S_S_S_S_S0_S_S0_S0_S_S_S1__param_28
)
{
	.reg .pred 	%p<2>;
	.reg .b16 	%rs<2>;
	.reg .b32 	%r<5>;
	.reg .b64 	%rd<82>;
	.reg .b64 	%fd<11>;

	ld.param.u64 	%rd13, [_Z10init_paramiPdS_S_S_S_S_S_PiS_S0_S0_S_S_PbS_S_S_S_S_S_S_S0_S_S0_S0_S_S_S1__param_1];
	ld.param.u64 	%rd14, [_Z10init_paramiPdS_S_S_S_S_S_PiS_S0_S0_S_S_PbS_S_S_S_S_S_S_S0_S_S0_S0_S_S_S1__param_2];
	ld.param.u64 	%rd15, [_Z10init_paramiPdS_S_S_S_S_S_PiS_S0_S0_S_S_PbS_S_S_S_S_S_S_S0_S_S0_S0_S_S_S1__param_3];
	ld.param.u64 	%rd16, [_Z10init_paramiPdS_S_S_S_S_S_PiS_S0_S0_S_S_PbS_S_S_S_S_S_S_S0_S_S0_S0_S_S_S1__param_4];
	ld.param.u64 	%rd17, [_Z10init_paramiPdS_S_S_S_S_S_PiS_S0_S0_S_S_PbS_S_S_S_S_S_S_S0_S_S0_S0_S_S_S1__param_5];
	ld.param.u64 	%rd18, [_Z10init_paramiPdS_S_S_S_S_S_PiS_S0_S0_S_S_PbS_S_S_S_S_S_S_S0_S_S0_S0_S_S_S1__param_6];
	ld.param.u64 	%rd19, [_Z10init_paramiPdS_S_S_S_S_S_PiS_S0_S0_S_S_PbS_S_S_S_S_S_S_S0_S_S0_S0_S_S_S1__param_7];
	ld.param.u64 	%rd20, [_Z10init_paramiPdS_S_S_S_S_S_PiS_S0_S0_S_S_PbS_S_S_S_S_S_S_S0_S_S0_S0_S_S_S1__param_8];
	ld.param.u64 	%rd2, [_Z10init_paramiPdS_S_S_S_S_S_PiS_S0_S0_S_S_PbS_S_S_S_S_S_S_S0_S_S0_S0_S_S_S1__param_10];
	ld.param.u64 	%rd3, [_Z10init_paramiPdS_S_S_S_S_S_PiS_S0_S0_S_S_PbS_S_S_S_S_S_S_S0_S_S0_S0_S_S_S1__param_11];
	ld.param.u64 	%rd21, [_Z10init_paramiPdS_S_S_S_S_S_PiS_S0_S0_S_S_PbS_S_S_S_S_S_S_S0_S_S0_S0_S_S_S1__param_15];
	ld.param.u64 	%rd22, [_Z10init_paramiPdS_S_S_S_S_S_PiS_S0_S0_S_S_PbS_S_S_S_S_S_S_S0_S_S0_S0_S_S_S1__param_16];
	ld.param.u64 	%rd23, [_Z10init_paramiPdS_S_S_S_S_S_PiS_S0_S0_S_S_PbS_S_S_S_S_S_S_S0_S_S0_S0_S_S_S1__param_17];
	ld.param.u64 	%rd24, [_Z10init_paramiPdS_S_S_S_S_S_PiS_S0_S0_S_S_PbS_S_S_S_S_S_S_S0_S_S0_S0_S_S_S1__param_18];
	ld.param.u64 	%rd25, [_Z10init_paramiPdS_S_S_S_S_S_PiS_S0_S0_S_S_PbS_S_S_S_S_S_S_S0_S_S0_S0_S_S_S1__param_19];
	ld.param.u64 	%rd26, [_Z10init_paramiPdS_S_S_S_S_S_PiS_S0_S0_S_S_PbS_S_S_S_S_S_S_S0_S_S0_S0_S_S_S1__param_20];
	ld.param.u64 	%rd27, [_Z10init_paramiPdS_S_S_S_S_S_PiS_S0_S0_S_S_PbS_S_S_S_S_S_S_S0_S_S0_S0_S_S_S1__param_21];
	ld.param.u64 	%rd28, [_Z10init_paramiPdS_S_S_S_S_S_PiS_S0_S0_S_S_PbS_S_S_S_S_S_S_S0_S_S0_S0_S_S_S1__param_22];
	ld.param.u64 	%rd7, [_Z10init_paramiPdS_S_S_S_S_S_PiS_S0_S0_S_S_PbS_S_S_S_S_S_S_S0_S_S0_S0_S_S_S1__param_23];
	ld.param.u64 	%rd8, [_Z10init_paramiPdS_S_S_S_S_S_PiS_S0_S0_S_S_PbS_S_S_S_S_S_S_S0_S_S0_S0_S_S_S1__param_24];
	ld.param.u64 	%rd9, [_Z10init_paramiPdS_S_S_S_S_S_PiS_S0_S0_S_S_PbS_S_S_S_S_S_S_S0_S_S0_S0_S_S_S1__param_25];
	cvta.to.global.u64 	%rd29, %rd28;
	cvta.to.global.u64 	%rd30, %rd20;
	cvta.to.global.u64 	%rd31, %rd27;
	cvta.to.global.u64 	%rd32, %rd19;
	cvta.to.global.u64 	%rd33, %rd26;
	cvta.to.global.u64 	%rd34, %rd18;
	cvta.to.global.u64 	%rd35, %rd25;
	cvta.to.global.u64 	%rd36, %rd17;
	cvta.to.global.u64 	%rd37, %rd24;
	cvta.to.global.u64 	%rd38, %rd16;
	cvta.to.global.u64 	%rd39, %rd23;
	cvta.to.global.u64 	%rd40, %rd15;
	cvta.to.global.u64 	%rd41, %rd22;
	cvta.to.global.u64 	%rd42, %rd14;
	cvta.to.global.u64 	%rd43, %rd21;
	cvta.to.global.u64 	%rd44, %rd13;
	mov.u32 	%r1, %tid.x;
	mul.wide.u32 	%rd45, %r1, 8;
	add.s64 	%rd46, %rd44, %rd45;
	ld.global.f64 	%fd1, [%rd46];
	add.s64 	%rd47, %rd43, %rd45;
	st.global.f64 	[%rd47], %fd1;
	add.s64 	%rd48, %rd42, %rd45;
	ld.global.f64 	%fd2, [%rd48];
	add.s64 	%rd49, %rd41, %rd45;
	st.global.f64 	[%rd49], %fd2;
	add.s64 	%rd50, %rd40, %rd45;
	ld.global.f64 	%fd3, [%rd50];
	add.s64 	%rd51, %rd39, %rd45;
	st.global.f64 	[%rd51], %fd3;
	add.s64 	%rd52, %rd38, %rd45;
	ld.global.f64 	%fd4, [%rd52];
	add.s64 	%rd53, %rd37, %rd45;
	st.global.f64 	[%rd53], %fd4;
	add.s64 	%rd54, %rd36, %rd45;
	ld.global.f64 	%fd5, [%rd54];
	add.s64 	%rd55, %rd35, %rd45;
	st.global.f64 	[%rd55], %fd5;
	add.s64 	%rd56, %rd34, %rd45;
	ld.global.f64 	%fd6, [%rd56];
	add.s64 	%rd57, %rd33, %rd45;
	st.global.f64 	[%rd57], %fd6;
	add.s64 	%rd58, %rd32, %rd45;
	ld.global.f64 	%fd7, [%rd58];
	add.s64 	%rd59, %rd31, %rd45;
	st.global.f64 	[%rd59], %fd7;
	mul.wide.u32 	%rd60, %r1, 4;
	add.s64 	%rd61, %rd30, %rd60;
	ld.global.u32 	%r2, [%rd61];
	add.s64 	%rd62, %rd29, %rd60;
	st.global.u32 	[%rd62], %r2;
	setp.ne.s32 	%p1, %r1, 0;
	@%p1 bra 	$L__BB5_2;
	ld.param.u64 	%rd81, [_Z10init_paramiPdS_S_S_S_S_S_PiS_S0_S0_S_S_PbS_S_S_S_S_S_S_S0_S_S0_S0_S_S_S1__param_28];
	ld.param.u64 	%rd80, [_Z10init_paramiPdS_S_S_S_S_S_PiS_S0_S0_S_S_PbS_S_S_S_S_S_S_S0_S_S0_S0_S_S_S1__param_27];
	ld.param.u64 	%rd79, [_Z10init_paramiPdS_S_S_S_S_S_PiS_S0_S0_S_S_PbS_S_S_S_S_S_S_S0_S_S0_S0_S_S_S1__param_26];
	ld.param.u64 	%rd78, [_Z10init_paramiPdS_S_S_S_S_S_PiS_S0_S0_S_S_PbS_S_S_S_S_S_S_S0_S_S0_S0_S_S_S1__param_14];
	ld.param.u64 	%rd77, [_Z10init_paramiPdS_S_S_S_S_S_PiS_S0_S0_S_S_PbS_S_S_S_S_S_S_S0_S_S0_S0_S_S_S1__param_13];
	ld.param.u64 	%rd76, [_Z10init_paramiPdS_S_S_S_S_S_PiS_S0_S0_S_S_PbS_S_S_S_S_S_S_S0_S_S0_S0_S_S_S1__param_12];
	ld.param.u64 	%rd75, [_Z10init_paramiPdS_S_S_S_S_S_PiS_S0_S0_S_S_PbS_S_S_S_S_S_S_S0_S_S0_S0_S_S_S1__param_9];
	cvta.to.global.u64 	%rd63, %rd75;
	cvta.to.global.u64 	%rd64, %rd7;
	cvta.to.global.u64 	%rd65, %rd2;
	cvta.to.global.u64 	%rd66, %rd8;
	cvta.to.global.u64 	%rd67, %rd3;
	cvta.to.global.u64 	%rd68, %rd9;
	cvta.to.global.u64 	%rd69, %rd76;
	cvta.to.global.u64 	%rd70, %rd79;
	cvta.to.global.u64 	%rd71, %rd77;
	cvta.to.global.u64 	%rd72, %rd80;
	cvta.to.global.u64 	%rd73, %rd78;
	cvta.to.global.u64 	%rd74, %rd81;
	ld.global.f64 	%fd8, [%rd63];
	st.global.f64 	[%rd64], %fd8;
	ld.global.u32 	%r3, [%rd65];
	st.global.u32 	[%rd66], %r3;
	ld.global.u32 	%r4, [%rd67];
	st.global.u32 	[%rd68], %r4;
	ld.global.f64 	%fd9, [%rd69];
	st.global.f64 	[%rd70], %fd9;
	ld.global.f64 	%fd10, [%rd71];
	st.global.f64 	[%rd72], %fd10;
	ld.global.u8 	%rs1, [%rd73];
	st.global.u8 	[%rd74], %rs1;
$L__BB5_2:
	ret;

}
.func  (.param .align 16 .b8 func_retval0[16]) __internal_trig_reduction_slowpathd(
	.param .b64 __internal_trig_reduction_slowpathd_param_0
)
{
	.local .align 8 .b8 	__local_depot6[40];
	.reg .b64 	%SP;
	.reg .b64 	%SPL;
	.reg .pred 	%p<10>;
	.reg .b32 	%r<47>;
	.reg .b64 	%rd<74>;
	.reg .b64 	%fd<5>;

	mov.u64 	%SPL, __local_depot6;
	ld.param.f64 	%fd4, [__internal_trig_reduction_slowpathd_param_0];
	add.u64 	%rd1, %SPL, 0;
	{
	.reg .b32 %temp; 
	mov.b64 	{%temp, %r1}, %fd4;
	}
	shr.u32 	%r2, %r1, 20;
	and.b32  	%r3, %r2, 2047;
	setp.eq.s32 	%p1, %r3, 2047;
	mov.b32 	%r46, 0;
	@%p1 bra 	$L__BB6_9;
	add.s32 	%r20, %r3, -1024;
	mov.b64 	%rd20, %fd4;
	shl.b64 	%rd2, %rd20, 11;
	shr.u32 	%r4, %r20, 6;
	sub.s32 	%r45, 15, %r4;
	sub.s32 	%r21, 19, %r4;
	setp.lt.u32 	%p2, %r20, 128;
	selp.b32 	%r6, 18, %r21, %p2;
	setp.ge.s32 	%p3, %r45, %r6;
	mov.b64 	%rd70, 0;
	@%p3 bra 	$L__BB6_4;
	add.s32 	%r23, %r6, %r4;
	neg.s32 	%r43, %r23;
	or.b64  	%rd3, %rd2, -9223372036854775808;
	mov.b64 	%rd70, 0;
	mov.b32 	%r42, 0;
	mov.u64 	%rd25, __cudart_i2opi_d;
	mov.u32 	%r44, %r45;
$L__BB6_3:
	.pragma "nounroll";
	mul.wide.s32 	%rd22, %r42, 8;
	add.s64 	%rd23, %rd1, %rd22;
	mul.wide.s32 	%rd24, %r44, 8;
	add.s64 	%rd26, %rd25, %rd24;
	ld.global.nc.u64 	%rd27, [%rd26];
	{
	.reg .u32 %r0, %r1, %r2, %r3, %alo, %ahi, %blo, %bhi, %clo, %chi;
	mov.b64 	{%alo,%ahi}, %rd27;
	mov.b64 	{%blo,%bhi}, %rd3;
	mov.b64 	{%clo,%chi}, %rd70;
	mad.lo.cc.u32 	%r0, %alo, %blo, %clo;
	madc.hi.cc.u32 	%r1, %alo, %blo, %chi;
	madc.hi.u32 	%r2, %alo, %bhi, 0;
	mad.lo.cc.u32 	%r1, %alo, %bhi, %r1;
	madc.hi.cc.u32 	%r2, %ahi, %blo, %r2;
	madc.hi.u32 	%r3, %ahi, %bhi, 0;
	mad.lo.cc.u32 	%r1, %ahi, %blo, %r1;
	madc.lo.cc.u32 	%r2, %ahi, %bhi, %r2;
	addc.u32 	%r3, %r3, 0;
	mov.b64 	%rd28, {%r0,%r1};
	mov.b64 	%rd70, {%r2,%r3};
	}
	st.local.u64 	[%rd23], %rd28;
	add.s32 	%r44, %r44, 1;
	add.s32 	%r43, %r43, 1;
	add.s32 	%r42, %r42, 1;
	setp.ne.s32 	%p4, %r43, -15;
	mov.u32 	%r45, %r6;
	@%p4 bra 	$L__BB6_3;
$L__BB6_4:
	cvt.s64.s32 	%rd29, %r45;
	cvt.u64.u32 	%rd30, %r4;
	add.s64 	%rd31, %rd30, %rd29;
	shl.b64 	%rd32, %rd31, 3;
	add.s64 	%rd33, %rd1, %rd32;
	st.local.u64 	[%rd33+-120], %rd70;
	and.b32  	%r15, %r2, 63;
	ld.local.u64 	%rd72, [%rd1+16];
	ld.local.u64 	%rd71, [%rd1+24];
	setp.eq.s32 	%p5, %r15, 0;
	@%p5 bra 	$L__BB6_6;
	shl.b64 	%rd34, %rd71, %r15;
	shr.u64 	%rd35, %rd72, 1;
	xor.b32  	%r24, %r15, 63;
	shr.u64 	%rd36, %rd35, %r24;
	or.b64  	%rd71, %rd34, %rd36;
	ld.local.u64 	%rd37, [%rd1+8];
	shl.b64 	%rd38, %rd72, %r15;
	shr.u64 	%rd39, %rd37, 1;
	shr.u64 	%rd40, %rd39, %r24;
	or.b64  	%rd72, %rd38, %rd40;
$L__BB6_6:
	and.b32  	%r25, %r1, -2147483648;
	shr.u64 	%rd41, %rd71, 62;
	cvt.u32.u64 	%r26, %rd41;
	mov.b64 	{%r27, %r28}, %rd71;
	mov.b64 	{%r29, %r30}, %rd72;
	shf.l.wrap.b32 	%r31, %r30, %r27, 2;
	shf.l.wrap.b32 	%r32, %r27, %r28, 2;
	mov.b64 	%rd42, {%r31, %r32};
	shl.b64 	%rd43, %rd72, 2;
	shr.u64 	%rd44, %rd42, 63;
	cvt.u32.u64 	%r33, %rd44;
	add.s32 	%r34, %r33, %r26;
	setp.eq.s32 	%p6, %r25, 0;
	neg.s32 	%r35, %r34;
	selp.b32 	%r46, %r34, %r35, %p6;
	setp.gt.s64 	%p7, %rd42, -1;
	mov.b64 	%rd45, 0;
	{
	.reg .u32 %r0, %r1, %r2, %r3, %a0, %a1, %a2, %a3, %b0, %b1, %b2, %b3;
	mov.b64 	{%a0,%a1}, %rd45;
	mov.b64 	{%a2,%a3}, %rd45;
	mov.b64 	{%b0,%b1}, %rd43;
	mov.b64 	{%b2,%b3}, %rd42;
	sub.cc.u32 	%r0, %a0, %b0;
	subc.cc.u32 	%r1, %a1, %b1;
	subc.cc.u32 	%r2, %a2, %b2;
	subc.u32 	%r3, %a3, %b3;
	mov.b64 	%rd46, {%r0,%r1};
	mov.b64 	%rd47, {%r2,%r3};
	}
	xor.b32  	%r36, %r25, -2147483648;
	selp.b64 	%rd73, %rd42, %rd47, %p7;
	selp.b64 	%rd14, %rd43, %rd46, %p7;
	selp.b32 	%r17, %r25, %r36, %p7;
	clz.b64 	%r37, %rd73;
	cvt.u64.u32 	%rd15, %r37;
	setp.eq.s32 	%p8, %r37, 0;
	@%p8 bra 	$L__BB6_8;
	cvt.u32.u64 	%r38, %rd15;
	and.b32  	%r39, %r38, 63;
	shl.b64 	%rd48, %rd73, %r39;
	shr.u64 	%rd49, %rd14, 1;
	not.b32 	%r40, %r38;
	and.b32  	%r41, %r40, 63;
	shr.u64 	%rd50, %rd49, %r41;
	or.b64  	%rd73, %rd48, %rd50;
$L__BB6_8:
	mov.b64 	%rd51, -3958705157555305931;
	{
	.reg .u32 %r0, %r1, %r2, %r3, %alo, %ahi, %blo, %bhi;
	mov.b64 	{%alo,%ahi}, %rd73;
	mov.b64 	{%blo,%bhi}, %rd51;
	mul.lo.u32 	%r0, %alo, %blo;
	mul.hi.u32 	%r1, %alo, %blo;
	mad.lo.cc.u32 	%r1, %alo, %bhi, %r1;
	madc.hi.u32 	%r2, %alo, %bhi, 0;
	mad.lo.cc.u32 	%r1, %ahi, %blo, %r1;
	madc.hi.cc.u32 	%r2, %ahi, %blo, %r2;
	madc.hi.u32 	%r3, %ahi, %bhi, 0;
	mad.lo.cc.u32 	%r2, %ahi, %bhi, %r2;
	addc.u32 	%r3, %r3, 0;
	mov.b64 	%rd52, {%r0,%r1};
	mov.b64 	%rd53, {%r2,%r3};
	}
	setp.gt.s64 	%p9, %rd53, 0;
	{
	.reg .u32 %r0, %r1, %r2, %r3, %a0, %a1, %a2, %a3, %b0, %b1, %b2, %b3;
	mov.b64 	{%a0,%a1}, %rd52;
	mov.b64 	{%a2,%a3}, %rd53;
	mov.b64 	{%b0,%b1}, %rd52;
	mov.b64 	{%b2,%b3}, %rd53;
	add.cc.u32 	%r0, %a0, %b0;
	addc.cc.u32 	%r1, %a1, %b1;
	addc.cc.u32 	%r2, %a2, %b2;
	addc.u32 	%r3, %a3, %b3;
	mov.b64 	%rd54, {%r0,%r1};
	mov.b64 	%rd55, {%r2,%r3};
	}
	selp.b64 	%rd56, %rd55, %rd53, %p9;
	selp.s64 	%rd57, -1, 0, %p9;
	sub.s64 	%rd58, %rd57, %rd15;
	cvt.u64.u32 	%rd59, %r17;
	shl.b64 	%rd60, %rd59, 32;
	add.s64 	%rd61, %rd56, 1;
	shr.u64 	%rd62, %rd61, 10;
	add.s64 	%rd63, %rd62, 1;
	shr.u64 	%rd64, %rd63, 1;
	shl.b64 	%rd65, %rd58, 52;
	add.s64 	%rd66, %rd65, %rd64;
	add.s64 	%rd67, %rd66, 4602678819172646912;
	or.b64  	%rd68, %rd67, %rd60;
	mov.b64 	%fd4, %rd68;
$L__BB6_9:
	st.param.f64 	[func_retval0], %fd4;
	st.param.b32 	[func_retval0+8], %r46;
	ret;

}
.func  (.param .b64 func_retval0) __internal_accurate_pow(
	.param .b64 __internal_accurate_pow_param_0
)
{
	.reg .pred 	%p<8>;
	.reg .b32 	%r<49>;
	.reg .b32 	%f<3>;
	.reg .b64 	%fd<109>;

	ld.param.f64 	%fd10, [__internal_accurate_pow_param_0];
	{
	.reg .b32 %temp; 
	mov.b64 	{%temp, %r46}, %fd10;
	}
	{
	.reg .b32 %temp; 
	mov.b64 	{%r45, %temp}, %fd10;
	}
	shr.u32 	%r47, %r46, 20;
	setp.gt.u32 	%p1, %r46, 1048575;
	@%p1 bra 	$L__BB7_2;
	mul.f64 	%fd11, %fd10, 0d4350000000000000;
	{
	.reg .b32 %temp; 
	mov.b64 	{%temp, %r46}, %fd11;
	}
	{
	.reg .b32 %temp; 
	mov.b64 	{%r45, %temp}, %fd11;
	}
	shr.u32 	%r16, %r46, 20;
	add.s32 	%r47, %r16, -54;
$L__BB7_2:
	add.s32 	%r48, %r47, -1023;
	and.b32  	%r17, %r46, -2146435073;
	or.b32  	%r18, %r17, 1072693248;
	mov.b64 	%fd107, {%r45, %r18};
	setp.lt.u32 	%p2, %r18, 1073127583;
	@%p2 bra 	$L__BB7_4;
	{
	.reg .b32 %temp; 
	mov.b64 	{%r19, %temp}, %fd107;
	}
	{
	.reg .b32 %temp; 
	mov.b64 	{%temp, %r20}, %fd107;
	}
	add.s32 	%r21, %r20, -1048576;
	mov.b64 	%fd107, {%r19, %r21};
	add.s32 	%r48, %r47, -1022;
$L__BB7_4:
	add.f64 	%fd12, %fd107, 0dBFF0000000000000;
	add.f64 	%fd13, %fd107, 0d3FF0000000000000;
	rcp.approx.ftz.f64 	%fd14, %fd13;
	neg.f64 	%fd15, %fd13;
	fma.rn.f64 	%fd16, %fd15, %fd14, 0d3FF0000000000000;
	fma.rn.f64 	%fd17, %fd16, %fd16, %fd16;
	fma.rn.f64 	%fd18, %fd17, %fd14, %fd14;
	mul.f64 	%fd19, %fd12, %fd18;
	fma.rn.f64 	%fd20, %fd12, %fd18, %fd19;
	mul.f64 	%fd21, %fd20, %fd20;
	fma.rn.f64 	%fd22, %fd21, 0d3EB0F5FF7D2CAFE2, 0d3ED0F5D241AD3B5A;
	fma.rn.f64 	%fd23, %fd22, %fd21, 0d3EF3B20A75488A3F;
	fma.rn.f64 	%fd24, %fd23, %fd21, 0d3F1745CDE4FAECD5;
	fma.rn.f64 	%fd25, %fd24, %fd21, 0d3F3C71C7258A578B;
	fma.rn.f64 	%fd26, %fd25, %fd21, 0d3F6249249242B910;
	fma.rn.f64 	%fd27, %fd26, %fd21, 0d3F89999999999DFB;
	sub.f64 	%fd28, %fd12, %fd20;
	add.f64 	%fd29, %fd28, %fd28;
	neg.f64 	%fd30, %fd20;
	fma.rn.f64 	%fd31, %fd30, %fd12, %fd29;
	mul.f64 	%fd32, %fd18, %fd31;
	fma.rn.f64 	%fd33, %fd21, %fd27, 0d3FB5555555555555;
	mov.f64 	%fd34, 0d3FB5555555555555;
	sub.f64 	%fd35, %fd34, %fd33;
	fma.rn.f64 	%fd36, %fd21, %fd27, %fd35;
	add.f64 	%fd37, %fd36, 0dBC46A4CB00B9E7B0;
	add.f64 	%fd38, %fd33, %fd37;
	sub.f64 	%fd39, %fd33, %fd38;
	add.f64 	%fd40, %fd37, %fd39;
	mul.rn.f64 	%fd41, %fd20, %fd20;
	neg.f64 	%fd42, %fd41;
	fma.rn.f64 	%fd43, %fd20, %fd20, %fd42;
	{
	.reg .b32 %temp; 
	mov.b64 	{%r22, %temp}, %fd32;
	}
	{
	.reg .b32 %temp; 
	mov.b64 	{%temp, %r23}, %fd32;
	}
	add.s32 	%r24, %r23, 1048576;
	mov.b64 	%fd44, {%r22, %r24};
	fma.rn.f64 	%fd45, %fd20, %fd44, %fd43;
	mul.rn.f64 	%fd46, %fd41, %fd20;
	neg.f64 	%fd47, %fd46;
	fma.rn.f64 	%fd48, %fd41, %fd20, %fd47;
	fma.rn.f64 	%fd49, %fd41, %fd32, %fd48;
	fma.rn.f64 	%fd50, %fd45, %fd20, %fd49;
	mul.rn.f64 	%fd51, %fd38, %fd46;
	neg.f64 	%fd52, %fd51;
	fma.rn.f64 	%fd53, %fd38, %fd46, %fd52;
	fma.rn.f64 	%fd54, %fd38, %fd50, %fd53;
	fma.rn.f64 	%fd55, %fd40, %fd46, %fd54;
	add.f64 	%fd56, %fd51, %fd55;
	sub.f64 	%fd57, %fd51, %fd56;
	add.f64 	%fd58, %fd55, %fd57;
	add.f64 	%fd59, %fd20, %fd56;
	sub.f64 	%fd60, %fd20, %fd59;
	add.f64 	%fd61, %fd56, %fd60;
	add.f64 	%fd62, %fd58, %fd61;
	add.f64 	%fd63, %fd32, %fd62;
	add.f64 	%fd64, %fd59, %fd63;
	sub.f64 	%fd65, %fd59, %fd64;
	add.f64 	%fd66, %fd63, %fd65;
	xor.b32  	%r25, %r48, -2147483648;
	mov.b32 	%r26, 1127219200;
	mov.b64 	%fd67, {%r25, %r26};
	mov.b32 	%r27, -2147483648;
	mov.b64 	%fd68, {%r27, %r26};
	sub.f64 	%fd69, %fd67, %fd68;
	fma.rn.f64 	%fd70, %fd69, 0d3FE62E42FEFA39EF, %fd64;
	fma.rn.f64 	%fd71, %fd69, 0dBFE62E42FEFA39EF, %fd70;
	sub.f64 	%fd72, %fd71, %fd64;
	sub.f64 	%fd73, %fd66, %fd72;
	fma.rn.f64 	%fd74, %fd69, 0d3C7ABC9E3B39803F, %fd73;
	add.f64 	%fd75, %fd70, %fd74;
	sub.f64 	%fd76, %fd70, %fd75;
	add.f64 	%fd77, %fd74, %fd76;
	mov.f64 	%fd78, 0d3FF8000000000000;
	{
	.reg .b32 %temp; 
	mov.b64 	{%temp, %r28}, %fd78;
	}
	{
	.reg .b32 %temp; 
	mov.b64 	{%r29, %temp}, %fd78;
	}
	shl.b32 	%r30, %r28, 1;
	setp.gt.u32 	%p3, %r30, -33554433;
	and.b32  	%r31, %r28, -15728641;
	selp.b32 	%r32, %r31, %r28, %p3;
	mov.b64 	%fd79, {%r29, %r32};
	mul.rn.f64 	%fd80, %fd75, %fd79;
	neg.f64 	%fd81, %fd80;
	fma.rn.f64 	%fd82, %fd75, %fd79, %fd81;
	fma.rn.f64 	%fd83, %fd77, %fd79, %fd82;
	add.f64 	%fd4, %fd80, %fd83;
	sub.f64 	%fd84, %fd80, %fd4;
	add.f64 	%fd5, %fd83, %fd84;
	fma.rn.f64 	%fd85, %fd4, 0d3FF71547652B82FE, 0d4338000000000000;
	{
	.reg .b32 %temp; 
	mov.b64 	{%r13, %temp}, %fd85;
	}
	mov.f64 	%fd86, 0dC338000000000000;
	add.rn.f64 	%fd87, %fd85, %fd86;
	fma.rn.f64 	%fd88, %fd87, 0dBFE62E42FEFA39EF, %fd4;
	fma.rn.f64 	%fd89, %fd87, 0dBC7ABC9E3B39803F, %fd88;
	fma.rn.f64 	%fd90, %fd89, 0d3E5ADE1569CE2BDF, 0d3E928AF3FCA213EA;
	fma.rn.f64 	%fd91, %fd90, %fd89, 0d3EC71DEE62401315;
	fma.rn.f64 	%fd92, %fd91, %fd89, 0d3EFA01997C89EB71;
	fma.rn.f64 	%fd93, %fd92, %fd89, 0d3F2A01A014761F65;
	fma.rn.f64 	%fd94, %fd93, %fd89, 0d3F56C16C1852B7AF;
	fma.rn.f64 	%fd95, %fd94, %fd89, 0d3F81111111122322;
	fma.rn.f64 	%fd96, %fd95, %fd89, 0d3FA55555555502A1;
	fma.rn.f64 	%fd97, %fd96, %fd89, 0d3FC5555555555511;
	fma.rn.f64 	%fd98, %fd97, %fd89, 0d3FE000000000000B;
	fma.rn.f64 	%fd99, %fd98, %fd89, 0d3FF0000000000000;
	fma.rn.f64 	%fd100, %fd99, %fd89, 0d3FF0000000000000;
	{
	.reg .b32 %temp; 
	mov.b64 	{%r14, %temp}, %fd100;
	}
	{
	.reg .b32 %temp; 
	mov.b64 	{%temp, %r15}, %fd100;
	}
	shl.b32 	%r33, %r13, 20;
	add.s32 	%r34, %r33, %r15;
	mov.b64 	%fd108, {%r14, %r34};
	{
	.reg .b32 %temp; 
	mov.b64 	{%temp, %r35}, %fd4;
	}
	mov.b32 	%f2, %r35;
	abs.f32 	%f1, %f2;
	setp.lt.f32 	%p4, %f1, 0f4086232B;
	@%p4 bra 	$L__BB7_7;
	setp.lt.f64 	%p5, %fd4, 0d0000000000000000;
	add.f64 	%fd101, %fd4, 0d7FF0000000000000;
	selp.f64 	%fd108, 0d0000000000000000, %fd101, %p5;
	setp.geu.f32 	%p6, %f1, 0f40874800;
	@%p6 bra 	$L__BB7_7;
	shr.u32 	%r36, %r13, 31;
	add.s32 	%r37, %r13, %r36;
	shr.s32 	%r38, %r37, 1;
	shl.b32 	%r39, %r38, 20;
	add.s32 	%r40, %r15, %r39;
	mov.b64 	%fd102, {%r14, %r40};
	sub.s32 	%r41, %r13, %r38;
	shl.b32 	%r42, %r41, 20;
	add.s32 	%r43, %r42, 1072693248;
	mov.b32 	%r44, 0;
	mov.b64 	%fd103, {%r44, %r43};
	mul.f64 	%fd108, %fd103, %fd102;
$L__BB7_7:
	abs.f64 	%fd104, %fd108;
	setp.eq.f64 	%p7, %fd104, 0d7FF0000000000000;
	fma.rn.f64 	%fd105, %fd108, %fd5, %fd108;
	selp.f64 	%fd106, %fd108, %fd105, %p7;
	st.param.f64 	[func_retval0], %fd106;
	ret;

}


// ===== COMPILED SASS (sm_100) =====

	.target	sm_100

	.elftype	@"ET_EXEC"


//--------------------- .note.nv.tkinfo           --------------------------
	.section	.note.nv.tkinfo,"",@"SHT_NOTE"
	.sectionflags	@"SHF_NOTE_NV_TKINFO"
	.tkinfo
        /*0018*/ 	.word	0x00000002
        /*0030*/ 	.string	""
        /*0030*/ 	.string	"ptxas"
        /*0030*/ 	.string	"Cuda compilation tools, release 13.0, V13.0.88"
        /*0030*/ 	.string	"Build cuda_13.0.r13.0/compiler.36424714_0"
        /*0030*/ 	.string	"-arch sm_100 -m 64 "



//--------------------- .note.nv.cuinfo           --------------------------
	.section	.note.nv.cuinfo,"",@"SHT_NOTE"
	.sectionflags	@"SHF_NOTE_NV_CUINFO"
        /*0018*/ 	.short	0x0002
        /*001a*/ 	.short	0x0064
        /*001c*/ 	.short	0x0082
	.zero		2


//--------------------- .nv.info                  --------------------------
	.section	.nv.info,"",@"SHT_CUDA_INFO"
	.align	4


	//----- nvinfo : EIATTR_REGCOUNT
	.align		4
        /*0000*/ 	.byte	0x04, 0x2f
        /*0002*/ 	.short	(.L_3 - .L_2)
	.align		4
.L_2:
        /*0004*/ 	.word	index@(_Z8run_stepiiPdS_S_S_S_S_S_Pi)
        /*0008*/ 	.word	0x00000022


	//----- nvinfo : EIATTR_FRAME_SIZE
	.align		4
.L_3:
        /*000c*/ 	.byte	0x04, 0x11
        /*000e*/ 	.short	(.L_5 - .L_4)
	.align		4
.L_4:
        /*0010*/ 	.word	index@($_Z8run_stepiiPdS_S_S_S_S_S_Pi$__internal_trig_reduction_slowpathd)
        /*0014*/ 	.word	0x00000028


	//----- nvinfo : EIATTR_FRAME_SIZE
	.align		4
.L_5:
        /*0018*/ 	.byte	0x04, 0x11
        /*001a*/ 	.short	(.L_7 - .L_6)
	.align		4
.L_6:
        /*001c*/ 	.word	index@($_Z8run_stepiiPdS_S_S_S_S_S_Pi$__internal_accurate_pow)
        /*0020*/ 	.word	0x00000028


	//----- nvinfo : EIATTR_FRAME_SIZE
	.align		4
.L_7:
        /*0024*/ 	.byte	0x04, 0x11
        /*0026*/ 	.short	(.L_9 - .L_8)
	.align		4
.L_8:
        /*0028*/ 	.word	index@($__internal_2_$__cuda_sm20_div_rn_f64_full)
        /*002c*/ 	.word	0x00000028


	//----- nvinfo : EIATTR_FRAME_SIZE
	.align		4
.L_9:
        /*0030*/ 	.byte	0x04, 0x11
        /*0032*/ 	.short	(.L_11 - .L_10)
	.align		4
.L_10:
        /*0034*/ 	.word	index@(_Z8run_stepiiPdS_S_S_S_S_S_Pi)
        /*0038*/ 	.word	0x00000028


	//----- nvinfo : EIATTR_REGCOUNT
	.align		4
.L_11:
        /*003c*/ 	.byte	0x04, 0x2f
        /*003e*/ 	.short	(.L_13 - .L_12)
	.align		4
.L_12:
        /*0040*/ 	.word	index@(_Z8set_zeroPdPi)
        /*0044*/ 	.word	0x00000008


	//----- nvinfo : EIATTR_FRAME_SIZE
	.align		4
.L_13:
        /*0048*/ 	.byte	0x04, 0x11
        /*004a*/ 	.short	(.L_15 - .L_14)
	.align		4
.L_14:
        /*004c*/ 	.word	index@(_Z8set_zeroPdPi)
        /*0050*/ 	.word	0x00000000


	//----- nvinfo : EIATTR_REGCOUNT
	.align		4
.L_15:
        /*0054*/ 	.byte	0x04, 0x2f
        /*0056*/ 	.short	(.L_17 - .L_16)
	.align		4
.L_16:
        /*0058*/ 	.word	index@(_Z10define_minPdS_S_iiS_)
        /*005c*/ 	.word	0x00000014


	//----- nvinfo : EIATTR_FRAME_SIZE
	.align		4
.L_17:
        /*0060*/ 	.byte	0x04, 0x11
        /*0062*/ 	.short	(.L_19 - .L_18)
	.align		4
.L_18:
        /*0064*/ 	.word	index@($__internal_1_$__cuda_sm20_dsqrt_rn_f64_mediumpath_v1)
        /*0068*/ 	.word	0x00000000


	//----- nvinfo : EIATTR_FRAME_SIZE
	.align		4
.L_19:
        /*006c*/ 	.byte	0x04, 0x11
        /*006e*/ 	.short	(.L_21 - .L_20)
	.align		4
.L_20:
        /*0070*/ 	.word	index@(_Z10define_minPdS_S_iiS_)
        /*0074*/ 	.word	0x00000000


	//----- nvinfo : EIATTR_REGCOUNT
	.align		4
.L_21:
        /*0078*/ 	.byte	0x04, 0x2f
        /*007a*/ 	.short	(.L_23 - .L_22)
	.align		4
.L_22:
        /*007c*/ 	.word	index@(_Z9hit_stepsiPdS_S_iiPi)
        /*0080*/ 	.word	0x00000012


	//----- nvinfo : EIATTR_FRAME_SIZE
	.align		4
.L_23:
        /*0084*/ 	.byte	0x04, 0x11
        /*0086*/ 	.short	(.L_25 - .L_24)
	.align		4
.L_24:
        /*0088*/ 	.word	index@(_Z9hit_stepsiPdS_S_iiPi)
        /*008c*/ 	.word	0x00000000


	//----- nvinfo : EIATTR_REGCOUNT
	.align		4
.L_25:
        /*0090*/ 	.byte	0x04, 0x2f
        /*0092*/ 	.short	(.L_27 - .L_26)
	.align		4
.L_26:
        /*0094*/ 	.word	index@(_Z11kill_deviceiPdS_S_iiiS_S_PbS_)
        /*0098*/ 	.word	0x00000018


	//----- nvinfo : EIATTR_FRAME_SIZE
	.align		4
.L_27:
        /*009c*/ 	.byte	0x04, 0x11
        /*009e*/ 	.short	(.L_29 - .L_28)
	.align		4
.L_28:
        /*00a0*/ 	.word	index@($__internal_0_$__cuda_sm20_dsqrt_rn_f64_mediumpath_v1)
        /*00a4*/ 	.word	0x00000000


	//----- nvinfo : EIATTR_FRAME_SIZE
	.align		4
.L_29:
        /*00a8*/ 	.byte	0x04, 0x11
        /*00aa*/ 	.short	(.L_31 - .L_30)
	.align		4
.L_30:
        /*00ac*/ 	.word	index@(_Z11kill_deviceiPdS_S_iiiS_S_PbS_)
        /*00b0*/ 	.word	0x00000000


	//----- nvinfo : EIATTR_REGCOUNT
	.align		4
.L_31:
        /*00b4*/ 	.byte	0x04, 0x2f
        /*00b6*/ 	.short	(.L_33 - .L_32)
	.align		4
.L_32:
        /*00b8*/ 	.word	index@(_Z10init_paramiPdS_S_S_S_S_S_PiS_S0_S0_S_S_PbS_S_S_S_S_S_S_S0_S_S0_S0_S_S_S1_)
        /*00bc*/ 	.word	0x00000014


	//----- nvinfo : EIATTR_FRAME_SIZE
	.align		4
.L_33:
        /*00c0*/ 	.byte	0x04, 0x11
        /*00c2*/ 	.short	(.L_35 - .L_34)
	.align		4
.L_34:
        /*00c4*/ 	.word	index@(_Z10init_paramiPdS_S_S_S_S_S_PiS_S0_S0_S_S_PbS_S_S_S_S_S_S_S0_S_S0_S0_S_S_S1_)
        /*00c8*/ 	.word	0x00000000


	//----- nvinfo : EIATTR_MIN_STACK_SIZE
	.align		4
.L_35:
        /*00cc*/ 	.byte	0x04, 0x12
        /*00ce*/ 	.short	(.L_37 - .L_36)
	.align		4
.L_36:
        /*00d0*/ 	.word	index@(_Z10init_paramiPdS_S_S_S_S_S_PiS_S0_S0_S_S_PbS_S_S_S_S_S_S_S0_S_S0_S0_S_S_S1_)
        /*00d4*/ 	.word	0x00000000


	//----- nvinfo : EIATTR_MIN_STACK_SIZE
	.align		4
.L_37:
        /*00d8*/ 	.byte	0x04, 0x12
        /*00da*/ 	.short	(.L_39 - .L_38)
	.align		4
.L_38:
        /*00dc*/ 	.word	index@(_Z11kill_deviceiPdS_S_iiiS_S_PbS_)
        /*00e0*/ 	.word	0x00000000


	//----- nvinfo : EIATTR_MIN_STACK_SIZE
	.align		4
.L_39:
        /*00e4*/ 	.byte	0x04, 0x12
        /*00e6*/ 	.short	(.L_41 - .L_40)
	.align		4
.L_40:
        /*00e8*/ 	.word	index@(_Z9hit_stepsiPdS_S_iiPi)
        /*00ec*/ 	.word	0x00000000


	//----- nvinfo : EIATTR_MIN_STACK_SIZE
	.align		4
.L_41:
        /*00f0*/ 	.byte	0x04, 0x12
        /*00f2*/ 	.short	(.L_43 - .L_42)
	.align		4
.L_42:
        /*00f4*/ 	.word	index@(_Z10define_minPdS_S_iiS_)
        /*00f8*/ 	.word	0x00000000


	//----- nvinfo : EIATTR_MIN_STACK_SIZE
	.align		4
.L_43:
        /*00fc*/ 	.byte	0x04, 0x12
        /*00fe*/ 	.short	(.L_45 - .L_44)
	.align		4
.L_44:
        /*0100*/ 	.word	index@(_Z8set_zeroPdPi)
        /*0104*/ 	.word	0x00000000


	//----- nvinfo : EIATTR_MIN_STACK_SIZE
	.align		4
.L_45:
        /*0108*/ 	.byte	0x04, 0x12
        /*010a*/ 	.short	(.L_47 - .L_46)
	.align		4
.L_46:
        /*010c*/ 	.word	index@(_Z8run_stepiiPdS_S_S_S_S_S_Pi)
        /*0110*/ 	.word	0x00000028
.L_47:


//--------------------- .nv.compat                --------------------------
	.section	.nv.compat,"",@"SHT_CUDA_COMPAT_INFO"
	.align	4
        /*0000*/ 	.byte	0x02, 0x09, 0x00, 0x00, 0x02, 0x02, 0x01, 0x00, 0x02, 0x05, 0x05, 0x00, 0x03, 0x07, 0x01, 0x01
        /*0010*/ 	.byte	0x02, 0x03, 0x00, 0x00, 0x02, 0x06, 0x01, 0x00, 0x04, 0x0b, 0x08, 0x00, 0x01, 0x00, 0x00, 0x00
        /*0020*/ 	.byte	0x00, 0x00, 0x00, 0x00


//--------------------- .nv.info._Z10init_paramiPdS_S_S_S_S_S_PiS_S0_S0_S_S_PbS_S_S_S_S_S_S_S0_S_S0_S0_S_S_S1_ --------------------------
	.section	.nv.info._Z10init_paramiPdS_S_S_S_S_S_PiS_S0_S0_S_S_PbS_S_S_S_S_S_S_S0_S_S0_S0_S_S_S1_,"",@"SHT_CUDA_INFO"
	.sectionflags	@""
	.align	4


	//----- nvinfo : EIATTR_CUDA_API_VERSION
	.align		4
        /*0000*/ 	.byte	0x04, 0x37
        /*0002*/ 	.short	(.L_49 - .L_48)
.L_48:
        /*0004*/ 	.word	0x00000082


	//----- nvinfo : EIATTR_KPARAM_INFO
	.align		4
.L_49:
        /*0008*/ 	.byte	0x04, 0x17
        /*000a*/ 	.short	(.L_51 - .L_50)
.L_50:
        /*000c*/ 	.word	0x00000000
        /*0010*/ 	.short	0x001c
        /*0012*/ 	.short	0x00e0
        /*0014*/ 	.byte	0x00, 0xf5, 0x21, 0x00


	//----- nvinfo : EIATTR_KPARAM_INFO
	.align		4
.L_51:
        /*0018*/ 	.byte	0x04, 0x17
        /*001a*/ 	.short	(.L_53 - .L_52)
.L_52:
        /*001c*/ 	.word	0x00000000
        /*0020*/ 	.short	0x001b
        /*0022*/ 	.short	0x00d8
        /*0024*/ 	.byte	0x00, 0xf5, 0x21, 0x00


	//----- nvinfo : EIATTR_KPARAM_INFO
	.align		4
.L_53:
        /*0028*/ 	.byte	0x04, 0x17
        /*002a*/ 	.short	(.L_55 - .L_54)
.L_54:
        /*002c*/ 	.word	0x00000000
        /*0030*/ 	.short	0x001a
        /*0032*/ 	.short	0x00d0
        /*0034*/ 	.byte	0x00, 0xf5, 0x21, 0x00


	//----- nvinfo : EIATTR_KPARAM_INFO
	.align		4
.L_55:
        /*0038*/ 	.byte	0x04, 0x17
        /*003a*/ 	.short	(.L_57 - .L_56)
.L_56:
        /*003c*/ 	.word	0x00000000
        /*0040*/ 	.short	0x0019
        /*0042*/ 	.short	0x00c8
        /*0044*/ 	.byte	0x00, 0xf5, 0x21, 0x00


	//----- nvinfo : EIATTR_KPARAM_INFO
	.align		4
.L_57:
        /*0048*/ 	.byte	0x04, 0x17
        /*004a*/ 	.short	(.L_59 - .L_58)
.L_58:
        /*004c*/ 	.word	0x00000000
        /*0050*/ 	.short	0x0018
        /*0052*/ 	.short	0x00c0
        /*0054*/ 	.byte	0x00, 0xf5, 0x21, 0x00


	//----- nvinfo : EIATTR_KPARAM_INFO
	.align		4
.L_59:
        /*0058*/ 	.byte	0x04, 0x17
        /*005a*/ 	.short	(.L_61 - .L_60)
.L_60:
        /*005c*/ 	.word	0x00000000
        /*0060*/ 	.short	0x0017
        /*0062*/ 	.short	0x00b8
        /*0064*/ 	.byte	0x00, 0xf5, 0x21, 0x00


	//----- nvinfo : EIATTR_KPARAM_INFO
	.align		4
.L_61:
        /*0068*/ 	.byte	0x04, 0x17
        /*006a*/ 	.short	(.L_63 - .L_62)
.L_62:
        /*006c*/ 	.word	0x00000000
        /*0070*/ 	.short	0x0016
        /*0072*/ 	.short	0x00b0
        /*0074*/ 	.byte	0x00, 0xf5, 0x21, 0x00


	//----- nvinfo : EIATTR_KPARAM_INFO
	.align		4
.L_63:
        /*0078*/ 	.byte	0x04, 0x17
        /*007a*/ 	.short	(.L_65 - .L_64)
.L_64:
        /*007c*/ 	.word	0x00000000
        /*0080*/ 	.short	0x0015
        /*0082*/ 	.short	0x00a8
        /*0084*/ 	.byte	0x00, 0xf5, 0x21, 0x00


	//----- nvinfo : EIATTR_KPARAM_INFO
	.align		4
.L_65:
        /*0088*/ 	.byte	0x04, 0x17
        /*008a*/ 	.short	(.L_67 - .L_66)
.L_66:
        /*008c*/ 	.word	0x00000000
        /*0090*/ 	.short	0x0014
        /*0092*/ 	.short	0x00a0
        /*0094*/ 	.byte	0x00, 0xf5, 0x21, 0x00


	//----- nvinfo : EIATTR_KPARAM_INFO
	.align		4
.L_67:
        /*0098*/ 	.byte	0x04, 0x17
        /*009a*/ 	.short	(.L_69 - .L_68)
.L_68:
        /*009c*/ 	.word	0x00000000
        /*00a0*/ 	.short	0x0013
        /*00a2*/ 	.short	0x0098
        /*00a4*/ 	.byte	0x00, 0xf5, 0x21, 0x00


	//----- nvinfo : EIATTR_KPARAM_INFO
	.align		4
.L_69:
        /*00a8*/ 	.byte	0x04, 0x17
        /*00aa*/ 	.short	(.L_71 - .L_70)
.L_70:
        /*00ac*/ 	.word	0x00000000
        /*00b0*/ 	.short	0x0012
        /*00b2*/ 	.short	0x0090
        /*00b4*/ 	.byte	0x00, 0xf5, 0x21, 0x00


	//----- nvinfo : EIATTR_KPARAM_INFO
	.align		4
.L_71:
        /*00b8*/ 	.byte	0x04, 0x17
        /*00ba*/ 	.short	(.L_73 - .L_72)
.L_72:
        /*00bc*/ 	.word	0x00000000
        /*00c0*/ 	.short	0x0011
        /*00c2*/ 	.short	0x0088
        /*00c4*/ 	.byte	0x00, 0xf5, 0x21, 0x00


	//----- nvinfo : EIATTR_KPARAM_INFO
	.align		4
.L_73:
        /*00c8*/ 	.byte	0x04, 0x17
        /*00ca*/ 	.short	(.L_75 - .L_74)
.L_74:
        /*00cc*/ 	.word	0x00000000
        /*00d0*/ 	.short	0x0010
        /*00d2*/ 	.short	0x0080
        /*00d4*/ 	.byte	0x00, 0xf5, 0x21, 0x00


	//----- nvinfo : EIATTR_KPARAM_INFO
	.align		4
.L_75:
        /*00d8*/ 	.byte	0x04, 0x17
        /*00da*/ 	.short	(.L_77 - .L_76)
.L_76:
        /*00dc*/ 	.word	0x00000000
        /*00e0*/ 	.short	0x000f
        /*00e2*/ 	.short	0x0078
        /*00e4*/ 	.byte	0x00, 0xf5, 0x21, 0x00


	//----- nvinfo : EIATTR_KPARAM_INFO
	.align		4
.L_77:
        /*00e8*/ 	.byte	0x04, 0x17
        /*00ea*/ 	.short	(.L_79 - .L_78)
.L_78:
        /*00ec*/ 	.word	0x00000000
        /*00f0*/ 	.short	0x000e
        /*00f2*/ 	.short	0x0070
        /*00f4*/ 	.byte	0x00, 0xf5, 0x21, 0x00


	//----- nvinfo : EIATTR_KPARAM_INFO
	.align		4
.L_79:
        /*00f8*/ 	.byte	0x04, 0x17
        /*00fa*/ 	.short	(.L_81 - .L_80)
.L_80:
        /*00fc*/ 	.word	0x00000000
        /*0100*/ 	.short	0x000d
        /*0102*/ 	.short	0x0068
        /*0104*/ 	.byte	0x00, 0xf5, 0x21, 0x00


	//----- nvinfo : EIATTR_KPARAM_INFO
	.align		4
.L_81:
        /*0108*/ 	.byte	0x04, 0x17
        /*010a*/ 	.short	(.L_83 - .L_82)
.L_82:
        /*010c*/ 	.word	0x00000000
        /*0110*/ 	.short	0x000c
        /*0112*/ 	.short	0x0060
        /*0114*/ 	.byte	0x00, 0xf5, 0x21, 0x00


	//----- nvinfo : EIATTR_KPARAM_INFO
	.align		4
.L_83:
        /*0118*/ 	.byte	0x04, 0x17
        /*011a*/ 	.short	(.L_85 - .L_84)
.L_84:
        /*011c*/ 	.word	0x00000000
        /*0120*/ 	.short	0x000b
        /*0122*/ 	.short	0x0058
        /*0124*/ 	.byte	0x00, 0xf5, 0x21, 0x00


	//----- nvinfo : EIATTR_KPARAM_INFO
	.align		4
.L_85:
        /*0128*/ 	.byte	0x04, 0x17
        /*012a*/ 	.short	(.L_87 - .L_86)
.L_86:
        /*012c*/ 	.word	0x00000000
        /*0130*/ 	.short	0x000a
        /*0132*/ 	.short	0x0050
        /*0134*/ 	.byte	0x00, 0xf5, 0x21, 0x00


	//----- nvinfo : EIATTR_KPARAM_INFO
	.align		4
.L_87:
        /*0138*/ 	.byte	0x04, 0x17
        /*013a*/ 	.short	(.L_89 - .L_88)
.L_88:
        /*013c*/ 	.word	0x00000000
        /*0140*/ 	.short	0x0009
        /*0142*/ 	.short	0x0048
        /*0144*/ 	.byte	0x00, 0xf5, 0x21, 0x00


	//----- nvinfo : EIATTR_KPARAM_INFO
	.align		4
.L_89:
        /*0148*/ 	.byte	0x04, 0x17
        /*014a*/ 	.short	(.L_91 - .L_90)
.L_90:
        /*014c*/ 	.word	0x00000000
        /*0150*/ 	.short	0x0008
        /*0152*/ 	.short	0x0040
        /*0154*/ 	.byte	0x00, 0xf5, 0x21, 0x00


	//----- nvinfo : EIATTR_KPARAM_INFO
	.align		4
.L_91:
        /*0158*/ 	.byte	0x04, 0x17
        /*015a*/ 	.short	(.L_93 - .L_92)
.L_92:
        /*015c*/ 	.word	0x00000000
        /*0160*/ 	.short	0x0007
        /*0162*/ 	.short	0x0038
        /*0164*/ 	.byte	0x00, 0xf5, 0x21, 0x00


	//----- nvinfo : EIATTR_KPARAM_INFO
	.align		4
.L_93:
        /*0168*/ 	.byte	0x04, 0x17
        /*016a*/ 	.short	(.L_95 - .L_94)
.L_94:
        /*016c*/ 	.word	0x00000000
        /*0170*/ 	.short	0x0006
        /*0172*/ 	.short	0x0030
        /*0174*/ 	.byte	0x00, 0xf5, 0x21, 0x00


	//----- nvinfo : EIATTR_KPARAM_INFO
	.align		4
.L_95:
        /*0178*/ 	.byte	0x04, 0x17
        /*017a*/ 	.short	(.L_97 - .L_96)
.L_96:
        /*017c*/ 	.word	0x00000000
        /*0180*/ 	.short	0x0005
        /*0182*/ 	.short	0x0028
        /*0184*/ 	.byte	0x00, 0xf5, 0x21, 0x00


	//----- nvinfo : EIATTR_KPARAM_INFO
	.align		4
.L_97:
        /*0188*/ 	.byte	0x04, 0x17
        /*018a*/ 	.short	(.L_99 - .L_98)
.L_98:
        /*018c*/ 	.word	0x00000000
        /*0190*/ 	.short	0x0004
        /*0192*/ 	.short	0x0020
        /*0194*/ 	.byte	0x00, 0xf5, 0x21, 0x00


	//----- nvinfo : EIATTR_KPARAM_INFO
	.align		4
.L_99:
        /*0198*/ 	.byte	0x04, 0x17
        /*019a*/ 	.short	(.L_101 - .L_100)
.L_100:
        /*019c*/ 	.word	0x00000000
        /*01a0*/ 	.short	0x0003
        /*01a2*/ 	.short	0x0018
        /*01a4*/ 	.byte	0x00, 0xf5, 0x21, 0x00


	//----- nvinfo : EIATTR_KPARAM_INFO
	.align		4
.L_101:
        /*01a8*/ 	.byte	0x04, 0x17
        /*01aa*/ 	.short	(.L_103 - .L_102)
.L_102:
        /*01ac*/ 	.word	0x00000000
        /*01b0*/ 	.short	0x0002
        /*01b2*/ 	.short	0x0010
        /*01b4*/ 	.byte	0x00, 0xf5, 0x21, 0x00


	//----- nvinfo : EIATTR_KPARAM_INFO
	.align		4
.L_103:
        /*01b8*/ 	.byte	0x04, 0x17
        /*01ba*/ 	.short	(.L_105 - .L_104)
.L_104:
        /*01bc*/ 	.word	0x00000000
        /*01c0*/ 	.short	0x0001
        /*01c2*/ 	.short	0x0008
        /*01c4*/ 	.byte	0x00, 0xf5, 0x21, 0x00


	//----- nvinfo : EIATTR_KPARAM_INFO
	.align		4
.L_105:
        /*01c8*/ 	.byte	0x04, 0x17
        /*01ca*/ 	.short	(.L_107 - .L_106)
.L_106:
        /*01cc*/ 	.word	0x00000000
        /*01d0*/ 	.short	0x0000
        /*01d2*/ 	.short	0x0000
        /*01d4*/ 	.byte	0x00, 0xf0, 0x11, 0x00


	//----- nvinfo : EIATTR_SPARSE_MMA_MASK
	.align		4
.L_107:
        /*01d8*/ 	.byte	0x03, 0x50
        /*01da*/ 	.short	0x0000


	//----- nvinfo : EIATTR_MAXREG_COUNT
	.align		4
        /*01dc*/ 	.byte	0x03, 0x1b
        /*01de*/ 	.short	0x00ff


	//----- nvinfo : EIATTR_MERCURY_ISA_VERSION
	.align		4
        /*01e0*/ 	.byte	0x03, 0x5f
        /*01e2*/ 	.short	0x0101


	//----- nvinfo : EIATTR_VRC_CTA_INIT_COUNT
	.align		4
        /*01e4*/ 	.byte	0x02, 0x4a
	.zero		1
	.zero		1


	//----- nvinfo : EIATTR_EXIT_INSTR_OFFSETS
	.align		4
        /*01e8*/ 	.byte	0x04, 0x1c
        /*01ea*/ 	.short	(.L_109 - .L_108)


	//   ....[0]....
.L_108:
        /*01ec*/ 	.word	0x00000340


	//   ....[1]....
        /*01f0*/ 	.word	0x000004d0


	//----- nvinfo : EIATTR_CBANK_PARAM_SIZE
	.align		4
.L_109:
        /*01f4*/ 	.byte	0x03, 0x19
        /*01f6*/ 	.short	0x00e8


	//----- nvinfo : EIATTR_PARAM_CBANK
	.align		4
        /*01f8*/ 	.byte	0x04, 0x0a
        /*01fa*/ 	.short	(.L_111 - .L_110)
	.align		4
.L_110:
        /*01fc*/ 	.word	index@(.nv.constant0._Z10init_paramiPdS_S_S_S_S_S_PiS_S0_S0_S_S_PbS_S_S_S_S_S_S_S0_S_S0_S0_S_S_S1_)
        /*0200*/ 	.short	0x0380
        /*0202*/ 	.short	0x00e8


	//----- nvinfo : EIATTR_SW_WAR
	.align		4
.L_111:
        /*0204*/ 	.byte	0x04, 0x36
        /*0206*/ 	.short	(.L_113 - .L_112)
.L_112:
        /*0208*/ 	.word	0x00000008
.L_113:


//--------------------- .nv.info._Z11kill_deviceiPdS_S_iiiS_S_PbS_ --------------------------
	.section	.nv.info._Z11kill_deviceiPdS_S_iiiS_S_PbS_,"",@"SHT_CUDA_INFO"
	.sectionflags	@""
	.align	4


	//----- nvinfo : EIATTR_CUDA_API_VERSION
	.align		4
        /*0000*/ 	.byte	0x04, 0x37
        /*0002*/ 	.short	(.L_115 - .L_114)
.L_114:
        /*0004*/ 	.word	0x00000082


	//----- nvinfo : EIATTR_KPARAM_INFO
	.align		4
.L_115:
        /*0008*/ 	.byte	0x04, 0x17
        /*000a*/ 	.short	(.L_117 - .L_116)
.L_116:
        /*000c*/ 	.word	0x00000000
        /*0010*/ 	.short	0x000a
        /*0012*/ 	.short	0x0048
        /*0014*/ 	.byte	0x00, 0xf5, 0x21, 0x00


	//----- nvinfo : EIATTR_KPARAM_INFO
	.align		4
.L_117:
        /*0018*/ 	.byte	0x04, 0x17
        /*001a*/ 	.short	(.L_119 - .L_118)
.L_118:
        /*001c*/ 	.word	0x00000000
        /*0020*/ 	.short	0x0009
        /*0022*/ 	.short	0x0040
        /*0024*/ 	.byte	0x00, 0xf5, 0x21, 0x00


	//----- nvinfo : EIATTR_KPARAM_INFO
	.align		4
.L_119:
        /*0028*/ 	.byte	0x04, 0x17
        /*002a*/ 	.short	(.L_121 - .L_120)
.L_120:
        /*002c*/ 	.word	0x00000000
        /*0030*/ 	.short	0x0008
        /*0032*/ 	.short	0x0038
        /*0034*/ 	.byte	0x00, 0xf5, 0x21, 0x00


	//----- nvinfo : EIATTR_KPARAM_INFO
	.align		4
.L_121:
        /*0038*/ 	.byte	0x04, 0x17
        /*003a*/ 	.short	(.L_123 - .L_122)
.L_122:
        /*003c*/ 	.word	0x00000000
        /*0040*/ 	.short	0x0007
        /*0042*/ 	.short	0x0030
        /*0044*/ 	.byte	0x00, 0xf5, 0x21, 0x00


	//----- nvinfo : EIATTR_KPARAM_INFO
	.align		4
.L_123:
        /*0048*/ 	.byte	0x04, 0x17
        /*004a*/ 	.short	(.L_125 - .L_124)
.L_124:
        /*004c*/ 	.word	0x00000000
        /*0050*/ 	.short	0x0006
        /*0052*/ 	.short	0x0028
        /*0054*/ 	.byte	0x00, 0xf0, 0x11, 0x00


	//----- nvinfo : EIATTR_KPARAM_INFO
	.align		4
.L_125:
        /*0058*/ 	.byte	0x04, 0x17
        /*005a*/ 	.short	(.L_127 - .L_126)
.L_126:
        /*005c*/ 	.word	0x00000000
        /*0060*/ 	.short	0x0005
        /*0062*/ 	.short	0x0024
        /*0064*/ 	.byte	0x00, 0xf0, 0x11, 0x00


	//----- nvinfo : EIATTR_KPARAM_INFO
	.align		4
.L_127:
        /*0068*/ 	.byte	0x04, 0x17
        /*006a*/ 	.short	(.L_129 - .L_128)
.L_128:
        /*006c*/ 	.word	0x00000000
        /*0070*/ 	.short	0x0004
        /*0072*/ 	.short	0x0020
        /*0074*/ 	.byte	0x00, 0xf0, 0x11, 0x00


	//----- nvinfo : EIATTR_KPARAM_INFO
	.align		4
.L_129:
        /*0078*/ 	.byte	0x04, 0x17
        /*007a*/ 	.short	(.L_131 - .L_130)
.L_130:
        /*007c*/ 	.word	0x00000000
        /*0080*/ 	.short	0x0003
        /*0082*/ 	.short	0x0018
        /*0084*/ 	.byte	0x00, 0xf5, 0x21, 0x00


	//----- nvinfo : EIATTR_KPARAM_INFO
	.align		4
.L_131:
        /*0088*/ 	.byte	0x04, 0x17
        /*008a*/ 	.short	(.L_133 - .L_132)
.L_132:
        /*008c*/ 	.word	0x00000000
        /*0090*/ 	.short	0x0002
        /*0092*/ 	.short	0x0010
        /*0094*/ 	.byte	0x00, 0xf5, 0x21, 0x00


	//----- nvinfo : EIATTR_KPARAM_INFO
	.align		4
.L_133:
        /*0098*/ 	.byte	0x04, 0x17
        /*009a*/ 	.short	(.L_135 - .L_134)
.L_134:
        /*009c*/ 	.word	0x00000000
        /*00a0*/ 	.short	0x0001
        /*00a2*/ 	.short	0x0008
        /*00a4*/ 	.byte	0x00, 0xf5, 0x21, 0x00


	//----- nvinfo : EIATTR_KPARAM_INFO
	.align		4
.L_135:
        /*00a8*/ 	.byte	0x04, 0x17
        /*00aa*/ 	.short	(.L_137 - .L_136)
.L_136:
        /*00ac*/ 	.word	0x00000000
        /*00b0*/ 	.short	0x0000
        /*00b2*/ 	.short	0x0000
        /*00b4*/ 	.byte	0x00, 0xf0, 0x11, 0x00


	//----- nvinfo : EIATTR_SPARSE_MMA_MASK
	.align		4
.L_137:
        /*00b8*/ 	.byte	0x03, 0x50
        /*00ba*/ 	.short	0x0000


	//----- nvinfo : EIATTR_MAXREG_COUNT
	.align		4
        /*00bc*/ 	.byte	0x03, 0x1b
        /*00be*/ 	.short	0x00ff


	//----- nvinfo : EIATTR_MERCURY_ISA_VERSION
	.align		4
        /*00c0*/ 	.byte	0x03, 0x5f
        /*00c2*/ 	.short	0x0101


	//----- nvinfo : EIATTR_VRC_CTA_INIT_COUNT
	.align		4
        /*00c4*/ 	.byte	0x02, 0x4a
	.zero		1
	.zero		1


	//----- nvinfo : EIATTR_EXIT_INSTR_OFFSETS
	.align		4
        /*00c8*/ 	.byte	0x04, 0x1c
        /*00ca*/ 	.short	(.L_139 - .L_138)


	//   ....[0]....
.L_138:
        /*00cc*/ 	.word	0x00000050


	//   ....[1]....
        /*00d0*/ 	.word	0x00000330


	//   ....[2]....
        /*00d4*/ 	.word	0x000003e0


	//----- nvinfo : EIATTR_CRS_STACK_SIZE
	.align		4
.L_139:
        /*00d8*/ 	.byte	0x04, 0x1e
        /*00da*/ 	.short	(.L_141 - .L_140)
.L_140:
        /*00dc*/ 	.word	0x00000000


	//----- nvinfo : EIATTR_CBANK_PARAM_SIZE
	.align		4
.L_141:
        /*00e0*/ 	.byte	0x03, 0x19
        /*00e2*/ 	.short	0x0050


	//----- nvinfo : EIATTR_PARAM_CBANK
	.align		4
        /*00e4*/ 	.byte	0x04, 0x0a
        /*00e6*/ 	.short	(.L_143 - .L_142)
	.align		4
.L_142:
        /*00e8*/ 	.word	index@(.nv.constant0._Z11kill_deviceiPdS_S_iiiS_S_PbS_)
        /*00ec*/ 	.short	0x0380
        /*00ee*/ 	.short	0x0050


	//----- nvinfo : EIATTR_SW_WAR
	.align		4
.L_143:
        /*00f0*/ 	.byte	0x04, 0x36
        /*00f2*/ 	.short	(.L_145 - .L_144)
.L_144:
        /*00f4*/ 	.word	0x00000008
.L_145:


//--------------------- .nv.info._Z9hit_stepsiPdS_S_iiPi --------------------------
	.section	.nv.info._Z9hit_stepsiPdS_S_iiPi,"",@"SHT_CUDA_INFO"
	.sectionflags	@""
	.align	4


	//----- nvinfo : EIATTR_CUDA_API_VERSION
	.align		4
        /*0000*/ 	.byte	0x04, 0x37
        /*0002*/ 	.short	(.L_147 - .L_146)
.L_146:
        /*0004*/ 	.word	0x00000082


	//----- nvinfo : EIATTR_KPARAM_INFO
	.align		4
.L_147:
        /*0008*/ 	.byte	0x04, 0x17
        /*000a*/ 	.short	(.L_149 - .L_148)
.L_148:
        /*000c*/ 	.word	0x00000000
        /*0010*/ 	.short	0x0006
        /*0012*/ 	.short	0x0028
        /*0014*/ 	.byte	0x00, 0xf5, 0x21, 0x00


	//----- nvinfo : EIATTR_KPARAM_INFO
	.align		4
.L_149:
        /*0018*/ 	.byte	0x04, 0x17
        /*001a*/ 	.short	(.L_151 - .L_150)
.L_150:
        /*001c*/ 	.word	0x00000000
        /*0020*/ 	.short	0x0005
        /*0022*/ 	.short	0x0024
        /*0024*/ 	.byte	0x00, 0xf0, 0x11, 0x00


	//----- nvinfo : EIATTR_KPARAM_INFO
	.align		4
.L_151:
        /*0028*/ 	.byte	0x04, 0x17
        /*002a*/ 	.short	(.L_153 - .L_152)
.L_152:
        /*002c*/ 	.word	0x00000000
        /*0030*/ 	.short	0x0004
        /*0032*/ 	.short	0x0020
        /*0034*/ 	.byte	0x00, 0xf0, 0x11, 0x00


	//----- nvinfo : EIATTR_KPARAM_INFO
	.align		4
.L_153:
        /*0038*/ 	.byte	0x04, 0x17
        /*003a*/ 	.short	(.L_155 - .L_154)
.L_154:
        /*003c*/ 	.word	0x00000000
        /*0040*/ 	.short	0x0003
        /*0042*/ 	.short	0x0018
        /*0044*/ 	.byte	0x00, 0xf5, 0x21, 0x00


	//----- nvinfo : EIATTR_KPARAM_INFO
	.align		4
.L_155:
        /*0048*/ 	.byte	0x04, 0x17
        /*004a*/ 	.short	(.L_157 - .L_156)
.L_156:
        /*004c*/ 	.word	0x00000000
        /*0050*/ 	.short	0x0002
        /*0052*/ 	.short	0x0010
        /*0054*/ 	.byte	0x00, 0xf5, 0x21, 0x00


	//----- nvinfo : EIATTR_KPARAM_INFO
	.align		4
.L_157:
        /*0058*/ 	.byte	0x04, 0x17
        /*005a*/ 	.short	(.L_159 - .L_158)
.L_158:
        /*005c*/ 	.word	0x00000000
        /*0060*/ 	.short	0x0001
        /*0062*/ 	.short	0x0008
        /*0064*/ 	.byte	0x00, 0xf5, 0x21, 0x00


	//----- nvinfo : EIATTR_KPARAM_INFO
	.align		4
.L_159:
        /*0068*/ 	.byte	0x04, 0x17
        /*006a*/ 	.short	(.L_161 - .L_160)
.L_160:
        /*006c*/ 	.word	0x00000000
        /*0070*/ 	.short	0x0000
        /*0072*/ 	.short	0x0000
        /*0074*/ 	.byte	0x00, 0xf0, 0x11, 0x00


	//----- nvinfo : EIATTR_SPARSE_MMA_MASK
	.align		4
.L_161:
        /*0078*/ 	.byte	0x03, 0x50
        /*007a*/ 	.short	0x0000


	//----- nvinfo : EIATTR_MAXREG_COUNT
	.align		4
        /*007c*/ 	.byte	0x03, 0x1b
        /*007e*/ 	.short	0x00ff


	//----- nvinfo : EIATTR_MERCURY_ISA_VERSION
	.align		4
        /*0080*/ 	.byte	0x03, 0x5f
        /*0082*/ 	.short	0x0101


	//----- nvinfo : EIATTR_VRC_CTA_INIT_COUNT
	.align		4
        /*0084*/ 	.byte	0x02, 0x4a
	.zero		1
	.zero		1


	//----- nvinfo : EIATTR_EXIT_INSTR_OFFSETS
	.align		4
        /*0088*/ 	.byte	0x04, 0x1c
        /*008a*/ 	.short	(.L_163 - .L_162)


	//   ....[0]....
.L_162:
        /*008c*/ 	.word	0x000001b0


	//   ....[1]....
        /*0090*/ 	.word	0x000001f0


	//----- nvinfo : EIATTR_CBANK_PARAM_SIZE
	.align		4
.L_163:
        /*0094*/ 	.byte	0x03, 0x19
        /*0096*/ 	.short	0x0030


	//----- nvinfo : EIATTR_PARAM_CBANK
	.align		4
        /*0098*/ 	.byte	0x04, 0x0a
        /*009a*/ 	.short	(.L_165 - .L_164)
	.align		4
.L_164:
        /*009c*/ 	.word	index@(.nv.constant0._Z9hit_stepsiPdS_S_iiPi)
        /*00a0*/ 	.short	0x0380
        /*00a2*/ 	.short	0x0030


	//----- nvinfo : EIATTR_SW_WAR
	.align		4
.L_165:
        /*00a4*/ 	.byte	0x04, 0x36
        /*00a6*/ 	.short	(.L_167 - .L_166)
.L_166:
        /*00a8*/ 	.word	0x00000008
.L_167:


//--------------------- .nv.info._Z10define_minPdS_S_iiS_ --------------------------
	.section	.nv.info._Z10define_minPdS_S_iiS_,"",@"SHT_CUDA_INFO"
	.sectionflags	@""
	.align	4


	//----- nvinfo : EIATTR_CUDA_API_VERSION
	.align		4
        /*0000*/ 	.byte	0x04, 0x37
        /*0002*/ 	.short	(.L_169 - .L_168)
.L_168:
        /*0004*/ 	.word	0x00000082


	//----- nvinfo : EIATTR_KPARAM_INFO
	.align		4
.L_169:
        /*0008*/ 	.byte	0x04, 0x17
        /*000a*/ 	.short	(.L_171 - .L_170)
.L_170:
        /*000c*/ 	.word	0x00000000
        /*0010*/ 	.short	0x0005
        /*0012*/ 	.short	0x0020
        /*0014*/ 	.byte	0x00, 0xf5, 0x21, 0x00


	//----- nvinfo : EIATTR_KPARAM_INFO
	.align		4
.L_171:
        /*0018*/ 	.byte	0x04, 0x17
        /*001a*/ 	.short	(.L_173 - .L_172)
.L_172:
        /*001c*/ 	.word	0x00000000
        /*0020*/ 	.short	0x0004
        /*0022*/ 	.short	0x001c
        /*0024*/ 	.byte	0x00, 0xf0, 0x11, 0x00


	//----- nvinfo : EIATTR_KPARAM_INFO
	.align		4
.L_173:
        /*0028*/ 	.byte	0x04, 0x17
        /*002a*/ 	.short	(.L_175 - .L_174)
.L_174:
        /*002c*/ 	.word	0x00000000
        /*0030*/ 	.short	0x0003
        /*0032*/ 	.short	0x0018
        /*0034*/ 	.byte	0x00, 0xf0, 0x11, 0x00


	//----- nvinfo : EIATTR_KPARAM_INFO
	.align		4
.L_175:
        /*0038*/ 	.byte	0x04, 0x17
        /*003a*/ 	.short	(.L_177 - .L_176)
.L_176:
        /*003c*/ 	.word	0x00000000
        /*0040*/ 	.short	0x0002
        /*0042*/ 	.short	0x0010
        /*0044*/ 	.byte	0x00, 0xf5, 0x21, 0x00


	//----- nvinfo : EIATTR_KPARAM_INFO
	.align		4
.L_177:
        /*0048*/ 	.byte	0x04, 0x17
        /*004a*/ 	.short	(.L_179 - .L_178)
.L_178:
        /*004c*/ 	.word	0x00000000
        /*0050*/ 	.short	0x0001
        /*0052*/ 	.short	0x0008
        /*0054*/ 	.byte	0x00, 0xf5, 0x21, 0x00


	//----- nvinfo : EIATTR_KPARAM_INFO
	.align		4
.L_179:
        /*0058*/ 	.byte	0x04, 0x17
        /*005a*/ 	.short	(.L_181 - .L_180)
.L_180:
        /*005c*/ 	.word	0x00000000
        /*0060*/ 	.short	0x0000
        /*0062*/ 	.short	0x0000
        /*0064*/ 	.byte	0x00, 0xf5, 0x21, 0x00


	//----- nvinfo : EIATTR_SPARSE_MMA_MASK
	.align		4
.L_181:
        /*0068*/ 	.byte	0x03, 0x50
        /*006a*/ 	.short	0x0000


	//----- nvinfo : EIATTR_MAXREG_COUNT
	.align		4
        /*006c*/ 	.byte	0x03, 0x1b
        /*006e*/ 	.short	0x00ff


	//----- nvinfo : EIATTR_MERCURY_ISA_VERSION
	.align		4
        /*0070*/ 	.byte	0x03, 0x5f
        /*0072*/ 	.short	0x0101


	//----- nvinfo : EIATTR_VRC_CTA_INIT_COUNT
	.align		4
        /*0074*/ 	.byte	0x02, 0x4a
	.zero		1
	.zero		1


	//----- nvinfo : EIATTR_EXIT_INSTR_OFFSETS
	.align		4
        /*0078*/ 	.byte	0x04, 0x1c
        /*007a*/ 	.short	(.L_183 - .L_182)


	//   ....[0]....
.L_182:
        /*007c*/ 	.word	0x00000350


	//----- nvinfo : EIATTR_CRS_STACK_SIZE
	.align		4
.L_183:
        /*0080*/ 	.byte	0x04, 0x1e
        /*0082*/ 	.short	(.L_185 - .L_184)
.L_184:
        /*0084*/ 	.word	0x00000000


	//----- nvinfo : EIATTR_CBANK_PARAM_SIZE
	.align		4
.L_185:
        /*0088*/ 	.byte	0x03, 0x19
        /*008a*/ 	.short	0x0028


	//----- nvinfo : EIATTR_PARAM_CBANK
	.align		4
        /*008c*/ 	.byte	0x04, 0x0a
        /*008e*/ 	.short	(.L_187 - .L_186)
	.align		4
.L_186:
        /*0090*/ 	.word	index@(.nv.constant0._Z10define_minPdS_S_iiS_)
        /*0094*/ 	.short	0x0380
        /*0096*/ 	.short	0x0028


	//----- nvinfo : EIATTR_SW_WAR
	.align		4
.L_187:
        /*0098*/ 	.byte	0x04, 0x36
        /*009a*/ 	.short	(.L_189 - .L_188)
.L_188:
        /*009c*/ 	.word	0x00000008
.L_189:


//--------------------- .nv.info._Z8set_zeroPdPi  --------------------------
	.section	.nv.info._Z8set_zeroPdPi,"",@"SHT_CUDA_INFO"
	.sectionflags	@""
	.align	4


	//----- nvinfo : EIATTR_CUDA_API_VERSION
	.align		4
        /*0000*/ 	.byte	0x04, 0x37
        /*0002*/ 	.short	(.L_191 - .L_190)
.L_190:
        /*0004*/ 	.word	0x00000082


	//----- nvinfo : EIATTR_KPARAM_INFO
	.align		4
.L_191:
        /*0008*/ 	.byte	0x04, 0x17
        /*000a*/ 	.short	(.L_193 - .L_192)
.L_192:
        /*000c*/ 	.word	0x00000000
        /*0010*/ 	.short	0x0001
        /*0012*/ 	.short	0x0008
        /*0014*/ 	.byte	0x00, 0xf5, 0x21, 0x00


	//----- nvinfo : EIATTR_KPARAM_INFO
	.align		4
.L_193:
        /*0018*/ 	.byte	0x04, 0x17
        /*001a*/ 	.short	(.L_195 - .L_194)
.L_194:
        /*001c*/ 	.word	0x00000000
        /*0020*/ 	.short	0x0000
        /*0022*/ 	.short	0x0000
        /*0024*/ 	.byte	0x00, 0xf5, 0x21, 0x00


	//----- nvinfo : EIATTR_SPARSE_MMA_MASK
	.align		4
.L_195:
        /*0028*/ 	.byte	0x03, 0x50
        /*002a*/ 	.short	0x0000


	//----- nvinfo : EIATTR_MAXREG_COUNT
	.align		4
        /*002c*/ 	.byte	0x03, 0x1b
        /*002e*/ 	.short	0x00ff


	//----- nvinfo : EIATTR_MERCURY_ISA_VERSION
	.align		4
        /*0030*/ 	.byte	0x03, 0x5f
        /*0032*/ 	.short	0x0101


	//----- nvinfo : EIATTR_VRC_CTA_INIT_COUNT
	.align		4
        /*0034*/ 	.byte	0x02, 0x4a
	.zero		1
	.zero		1


	//----- nvinfo : EIATTR_EXIT_INSTR_OFFSETS
	.align		4
        /*0038*/ 	.byte	0x04, 0x1c
        /*003a*/ 	.short	(.L_197 - .L_196)


	//   ....[0]....
.L_196:
        /*003c*/ 	.word	0x00000070


	//   ....[1]....
        /*0040*/ 	.word	0x000000b0


	//----- nvinfo : EIATTR_CBANK_PARAM_SIZE
	.align		4
.L_197:
        /*0044*/ 	.byte	0x03, 0x19
        /*0046*/ 	.short	0x0010


	//----- nvinfo : EIATTR_PARAM_CBANK
	.align		4
        /*0048*/ 	.byte	0x04, 0x0a
        /*004a*/ 	.short	(.L_199 - .L_198)
	.align		4
.L_198:
        /*004c*/ 	.word	index@(.nv.constant0._Z8set_zeroPdPi)
        /*0050*/ 	.short	0x0380
        /*0052*/ 	.short	0x0010


	//----- nvinfo : EIATTR_SW_WAR
	.align		4
.L_199:
        /*0054*/ 	.byte	0x04, 0x36
        /*0056*/ 	.short	(.L_201 - .L_200)
.L_200:
        /*0058*/ 	.word	0x00000008
.L_201:


//--------------------- .nv.info._Z8run_stepiiPdS_S_S_S_S_S_Pi --------------------------
	.section	.nv.info._Z8run_stepiiPdS_S_S_S_S_S_Pi,"",@"SHT_CUDA_INFO"
	.sectionflags	@""
	.align	4


	//----- nvinfo : EIATTR_CUDA_API_VERSION
	.align		4
        /*0000*/ 	.byte	0x04, 0x37
        /*0002*/ 	.short	(.L_203 - .L_202)
.L_202:
        /*0004*/ 	.word	0x00000082


	//----- nvinfo : EIATTR_KPARAM_INFO
	.align		4
.L_203:
        /*0008*/ 	.byte	0x04, 0x17
        /*000a*/ 	.short	(.L_205 - .L_204)
.L_204:
        /*000c*/ 	.word	0x00000000
        /*0010*/ 	.short	0x0009
        /*0012*/ 	.short	0x0040
        /*0014*/ 	.byte	0x00, 0xf5, 0x21, 0x00


	//----- nvinfo : EIATTR_KPARAM_INFO
	.align		4
.L_205:
        /*0018*/ 	.byte	0x04, 0x17
        /*001a*/ 	.short	(.L_207 - .L_206)
.L_206:
        /*001c*/ 	.word	0x00000000
        /*0020*/ 	.short	0x0008
        /*0022*/ 	.short	0x0038
        /*0024*/ 	.byte	0x00, 0xf5, 0x21, 0x00


	//----- nvinfo : EIATTR_KPARAM_INFO
	.align		4
.L_207:
        /*0028*/ 	.byte	0x04, 0x17
        /*002a*/ 	.short	(.L_209 - .L_208)
.L_208:
        /*002c*/ 	.word	0x00000000
        /*0030*/ 	.short	0x0007
        /*0032*/ 	.short	0x0030
        /*0034*/ 	.byte	0x00, 0xf5, 0x21, 0x00


	//----- nvinfo : EIATTR_KPARAM_INFO
	.align		4
.L_209:
        /*0038*/ 	.byte	0x04, 0x17
        /*003a*/ 	.short	(.L_211 - .L_210)
.L_210:
        /*003c*/ 	.word	0x00000000
        /*0040*/ 	.short	0x0006
        /*0042*/ 	.short	0x0028
        /*0044*/ 	.byte	0x00, 0xf5, 0x21, 0x00


	//----- nvinfo : EIATTR_KPARAM_INFO
	.align		4
.L_211:
        /*0048*/ 	.byte	0x04, 0x17
        /*004a*/ 	.short	(.L_213 - .L_212)
.L_212:
        /*004c*/ 	.word	0x00000000
        /*0050*/ 	.short	0x0005
        /*0052*/ 	.short	0x0020
        /*0054*/ 	.byte	0x00, 0xf5, 0x21, 0x00


	//----- nvinfo : EIATTR_KPARAM_INFO
	.align		4
.L_213:
        /*0058*/ 	.byte	0x04, 0x17
        /*005a*/ 	.short	(.L_215 - .L_214)
.L_214:
        /*005c*/ 	.word	0x00000000
        /*0060*/ 	.short	0x0004
        /*0062*/ 	.short	0x0018
        /*0064*/ 	.byte	0x00, 0xf5, 0x21, 0x00


	//----- nvinfo : EIATTR_KPARAM_INFO
	.align		4
.L_215:
        /*0068*/ 	.byte	0x04, 0x17
        /*006a*/ 	.short	(.L_217 - .L_216)
.L_216:
        /*006c*/ 	.word	0x00000000
        /*0070*/ 	.short	0x0003
        /*0072*/ 	.short	0x0010
        /*0074*/ 	.byte	0x00, 0xf5, 0x21, 0x00


	//----- nvinfo : EIATTR_KPARAM_INFO
	.align		4
.L_217:
        /*0078*/ 	.byte	0x04, 0x17
        /*007a*/ 	.short	(.L_219 - .L_218)
.L_218:
        /*007c*/ 	.word	0x00000000
        /*0080*/ 	.short	0x0002
        /*0082*/ 	.short	0x0008
        /*0084*/ 	.byte	0x00, 0xf5, 0x21, 0x00


	//----- nvinfo : EIATTR_KPARAM_INFO
	.align		4
.L_219:
        /*0088*/ 	.byte	0x04, 0x17
        /*008a*/ 	.short	(.L_221 - .L_220)
.L_220:
        /*008c*/ 	.word	0x00000000
        /*0090*/ 	.short	0x0001
        /*0092*/ 	.short	0x0004
        /*0094*/ 	.byte	0x00, 0xf0, 0x11, 0x00


	//----- nvinfo : EIATTR_KPARAM_INFO
	.align		4
.L_221:
        /*0098*/ 	.byte	0x04, 0x17
        /*009a*/ 	.short	(.L_223 - .L_222)
.L_222:
        /*009c*/ 	.word	0x00000000
        /*00a0*/ 	.short	0x0000
        /*00a2*/ 	.short	0x0000
        /*00a4*/ 	.byte	0x00, 0xf0, 0x11, 0x00


	//----- nvinfo : EIATTR_SPARSE_MMA_MASK
	.align		4
.L_223:
        /*00a8*/ 	.byte	0x03, 0x50
        /*00aa*/ 	.short	0x0000


	//----- nvinfo : EIATTR_MAXREG_COUNT
	.align		4
        /*00ac*/ 	.byte	0x03, 0x1b
        /*00ae*/ 	.short	0x00ff


	//----- nvinfo : EIATTR_NUM_BARRIERS
	.align		4
        /*00b0*/ 	.byte	0x02, 0x4c
        /*00b2*/ 	.byte	0x01
	.zero		1


	//----- nvinfo : EIATTR_MERCURY_ISA_VERSION
	.align		4
        /*00b4*/ 	.byte	0x03, 0x5f
        /*00b6*/ 	.short	0x0101


	//----- nvinfo : EIATTR_VRC_CTA_INIT_COUNT
	.align		4
        /*00b8*/ 	.byte	0x02, 0x4a
	.zero		1
	.zero		1


	//----- nvinfo : EIATTR_EXIT_INSTR_OFFSETS
	.align		4
        /*00bc*/ 	.byte	0x04, 0x1c
        /*00be*/ 	.short	(.L_225 - .L_224)


	//   ....[0]....
.L_224:
        /*00c0*/ 	.word	0x00001320


	//   ....[1]....
        /*00c4*/ 	.word	0x00001590


	//----- nvinfo : EIATTR_CRS_STACK_SIZE
	.align		4
.L_225:
        /*00c8*/ 	.byte	0x04, 0x1e
        /*00ca*/ 	.short	(.L_227 - .L_226)
.L_226:
        /*00cc*/ 	.word	0x00000000


	//----- nvinfo : EIATTR_CBANK_PARAM_SIZE
	.align		4
.L_227:
        /*00d0*/ 	.byte	0x03, 0x19
        /*00d2*/ 	.short	0x0048


	//----- nvinfo : EIATTR_PARAM_CBANK
	.align		4
        /*00d4*/ 	.byte	0x04, 0x0a
        /*00d6*/ 	.short	(.L_229 - .L_228)
	.align		4
.L_228:
        /*00d8*/ 	.word	index@(.nv.constant0._Z8run_stepiiPdS_S_S_S_S_S_Pi)
        /*00dc*/ 	.short	0x0380
        /*00de*/ 	.short	0x0048


	//----- nvinfo : EIATTR_SW_WAR
	.align		4
.L_229:
        /*00e0*/ 	.byte	0x04, 0x36
        /*00e2*/ 	.short	(.L_231 - .L_230)
.L_230:
        /*00e4*/ 	.word	0x00000008
.L_231:


//--------------------- .nv.callgraph             --------------------------
	.section	.nv.callgraph,"",@"SHT_CUDA_CALLGRAPH"
	.align	4
	.sectionentsize	8
	.align		4
        /*0000*/ 	.word	0x00000000
	.align		4
        /*0004*/ 	.word	0xffffffff
	.align		4
        /*0008*/ 	.word	0x00000000
	.align		4
        /*000c*/ 	.word	0xfffffffe
	.align		4
        /*0010*/ 	.word	0x00000000
	.align		4
        /*0014*/ 	.word	0xfffffffd
	.align		4
        /*0018*/ 	.word	0x00000000
	.align		4
        /*001c*/ 	.word	0xfffffffc


//--------------------- .nv.constant4             --------------------------
	.section	.nv.constant4,"a",@progbits
	.align	8
	.align		8
.nv.constant4:
        /*0000*/ 	.dword	__cudart_i2opi_d
	.align		8
        /*0008*/ 	.dword	__cudart_sin_cos_coeffs


//--------------------- .text._Z10init_paramiPdS_S_S_S_S_S_PiS_S0_S0_S_S_PbS_S_S_S_S_S_S_S0_S_S0_S0_S_S_S1_ --------------------------
	.section	.text._Z10init_paramiPdS_S_S_S_S_S_PiS_S0_S0_S_S_PbS_S_S_S_S_S_S_S0_S_S0_S0_S_S_S1_,"ax",@progbits
	.align	128
        .global         _Z10init_paramiPdS_S_S_S_S_S_PiS_S0_S0_S_S_PbS_S_S_S_S_S_S_S0_S_S0_S0_S_S_S1_
        .type           _Z10init_paramiPdS_S_S_S_S_S_PiS_S0_S0_S_S_PbS_S_S_S_S_S_S_S0_S_S0_S0_S_S_S1_,@function
        .size           _Z10init_paramiPdS_S_S_S_S_S_PiS_S0_S0_S_S_PbS_S_S_S_S_S_S_S0_S_S0_S0_S_S_S1_,(.L_x_58 - _Z10init_paramiPdS_S_S_S_S_S_PiS_S0_S0_S_S_PbS_S_S_S_S_S_S_S0_S_S0_S0_S_S_S1_)
        .other          _Z10init_paramiPdS_S_S_S_S_S_PiS_S0_S0_S_S_PbS_S_S_S_S_S_S_S0_S_S0_S0_S_S_S1_,@"STO_CUDA_ENTRY STV_DEFAULT"
_Z10init_paramiPdS_S_S_S_S_S_PiS_S0_S0_S_S_PbS_S_S_S_S_S_S_S0_S_S0_S0_S_S_S1_:
.text._Z10init_paramiPdS_S_S_S_S_S_PiS_S0_S0_S_S_PbS_S_S_S_S_S_S_S0_S_S0_S0_S_S_S1_:
[----:B------:R-:W-:Y:S01]  /*0000*/  LDC R1, c[0x0][0x37c] ;  /* 0x0000df00ff017b82 */ /* 0x000fe20000000800 */
[----:B------:R-:W0:Y:S07]  /*0010*/  S2R R0, SR_TID.X ;  /* 0x0000000000007919 */ /* 0x000e2e0000002100 */
[----:B------:R-:W0:Y:S01]  /*0020*/  LDC.64 R2, c[0x0][0x388] ;  /* 0x0000e200ff027b82 */ /* 0x000e220000000a00 */
[----:B------:R-:W1:Y:S07]  /*0030*/  LDCU.64 UR4, c[0x0][0x358] ;  /* 0x00006b00ff0477ac */ /* 0x000e6e0008000a00 */
[----:B------:R-:W2:Y:S08]  /*0040*/  LDC.64 R4, c[0x0][0x3f8] ;  /* 0x0000fe00ff047b82 */ /* 0x000eb00000000a00 */
[----:B------:R-:W3:Y:S08]  /*0050*/  LDC.64 R6, c[0x0][0x390] ;  /* 0x0000e400ff067b82 */ /* 0x000ef00000000a00 */
[----:B------:R-:W4:Y:S01]  /*0060*/  LDC.64 R8, c[0x0][0x400] ;  /* 0x00010000ff087b82 */ /* 0x000f220000000a00 */
[----:B0-----:R-:W-:-:S07]  /*0070*/  IMAD.WIDE.U32 R2, R0, 0x8, R2 ;  /* 0x0000000800027825 */ /* 0x001fce00078e0002 */
[----:B------:R-:W0:Y:S01]  /*0080*/  LDC.64 R10, c[0x0][0x398] ;  /* 0x0000e600ff0a7b82 */ /* 0x000e220000000a00 */
[----:B-1----:R-:W5:Y:S01]  /*0090*/  LDG.E.64 R2, desc[UR4][R2.64] ;  /* 0x0000000402027981 */ /* 0x002f62000c1e1b00 */
[----:B--2---:R-:W-:-:S06]  /*00a0*/  IMAD.WIDE.U32 R4, R0, 0x8, R4 ;  /* 0x0000000800047825 */ /* 0x004fcc00078e0004 */
[----:B------:R-:W1:Y:S01]  /*00b0*/  LDC.64 R12, c[0x0][0x408] ;  /* 0x00010200ff0c7b82 */ /* 0x000e620000000a00 */
[----:B---3--:R-:W-:-:S07]  /*00c0*/  IMAD.WIDE.U32 R6, R0, 0x8, R6 ;  /* 0x0000000800067825 */ /* 0x008fce00078e0006 */
[----:B------:R-:W2:Y:S01]  /*00d0*/  LDC.64 R14, c[0x0][0x3a0] ;  /* 0x0000e800ff0e7b82 */ /* 0x000ea20000000a00 */
[----:B-----5:R3:W-:Y:S04]  /*00e0*/  STG.E.64 desc[UR4][R4.64], R2 ;  /* 0x0000000204007986 */ /* 0x0207e8000c101b04 */
[----:B------:R-:W5:Y:S01]  /*00f0*/  LDG.E.64 R6, desc[UR4][R6.64] ;  /* 0x0000000406067981 */ /* 0x000f62000c1e1b00 */
[----:B----4-:R-:W-:-:S04]  /*0100*/  IMAD.WIDE.U32 R8, R0, 0x8, R8 ;  /* 0x0000000800087825 */ /* 0x010fc800078e0008 */
[----:B0-----:R-:W-:-:S04]  /*0110*/  IMAD.WIDE.U32 R10, R0, 0x8, R10 ;  /* 0x00000008000a7825 */ /* 0x001fc800078e000a */
[C---:B-1----:R-:W-:Y:S01]  /*0120*/  IMAD.WIDE.U32 R12, R0.reuse, 0x8, R12 ;  /* 0x00000008000c7825 */ /* 0x042fe200078e000c */
[----:B---3--:R-:W0:Y:S01]  /*0130*/  LDC.64 R4, c[0x0][0x410] ;  /* 0x00010400ff047b82 */ /* 0x008e220000000a00 */
[----:B-----5:R1:W-:Y:S04]  /*0140*/  STG.E.64 desc[UR4][R8.64], R6 ;  /* 0x0000000608007986 */ /* 0x0203e8000c101b04 */
[----:B------:R-:W3:Y:S01]  /*0150*/  LDG.E.64 R10, desc[UR4][R10.64] ;  /* 0x000000040a0a7981 */ /* 0x000ee2000c1e1b00 */
[C---:B--2---:R-:W-:Y:S02]  /*0160*/  IMAD.WIDE.U32 R2, R0.reuse, 0x8, R14 ;  /* 0x0000000800027825 */ /* 0x044fe400078e000e */
[----:B------:R-:W2:Y:S02]  /*0170*/  LDC.64 R14, c[0x0][0x3a8] ;  /* 0x0000ea00ff0e7b82 */ /* 0x000ea40000000a00 */
[----:B0-----:R-:W-:-:S06]  /*0180*/  IMAD.WIDE.U32 R4, R0, 0x8, R4 ;  /* 0x0000000800047825 */ /* 0x001fcc00078e0004 */
[----:B-1----:R-:W0:Y:S01]  /*0190*/  LDC.64 R8, c[0x0][0x418] ;  /* 0x00010600ff087b82 */ /* 0x002e220000000a00 */
[----:B---3--:R1:W-:Y:S04]  /*01a0*/  STG.E.64 desc[UR4][R12.64], R10 ;  /* 0x0000000a0c007986 */ /* 0x0083e8000c101b04 */
        /* <DEDUP_REMOVED lines=19> */
[C---:B--2---:R-:W-:Y:S01]  /*02e0*/  IMAD.WIDE.U32 R6, R0.reuse, 0x4, R14 ;  /* 0x0000000400067825 */ /* 0x044fe200078e000e */
[C---:B------:R-:W-:Y:S02]  /*02f0*/  ISETP.NE.AND P0, PT, R0.reuse, RZ, PT ;  /* 0x000000ff0000720c */ /* 0x040fe40003f05270 */
[----:B---3--:R1:W-:Y:S04]  /*0300*/  STG.E.64 desc[UR4][R4.64], R2 ;  /* 0x0000000204007986 */ /* 0x0083e8000c101b04 */
[----:B------:R-:W2:Y:S01]  /*0310*/  LDG.E R7, desc[UR4][R6.64] ;  /* 0x0000000406077981 */ /* 0x000ea2000c1e1900 */
[----:B0-----:R-:W-:-:S05]  /*0320*/  IMAD.WIDE.U32 R8, R0, 0x4, R8 ;  /* 0x0000000400087825 */ /* 0x001fca00078e0008 */
[----:B--2---:R1:W-:Y:S01]  /*0330*/  STG.E desc[UR4][R8.64], R7 ;  /* 0x0000000708007986 */ /* 0x0043e2000c101904 */
[----:B------:R-:W-:Y:S05]  /*0340*/  @P0 EXIT ;  /* 0x000000000000094d */ /* 0x000fea0003800000 */
[----:B-1----:R-:W0:Y:S02]  /*0350*/  LDC.64 R2, c[0x0][0x3c8] ;  /* 0x0000f200ff027b82 */ /* 0x002e240000000a00 */
[----:B0-----:R-:W2:Y:S06]  /*0360*/  LDG.E.64 R2, desc[UR4][R2.64] ;  /* 0x0000000402027981 */ /* 0x001eac000c1e1b00 */
[----:B------:R-:W2:Y:S08]  /*0370*/  LDC.64 R4, c[0x0][0x438] ;  /* 0x00010e00ff047b82 */ /* 0x000eb00000000a00 */
[----:B------:R-:W0:Y:S08]  /*0380*/  LDC.64 R6, c[0x0][0x3d0] ;  /* 0x0000f400ff067b82 */ /* 0x000e300000000a00 */
[----:B------:R-:W1:Y:S01]  /*0390*/  LDC.64 R8, c[0x0][0x440] ;  /* 0x00011000ff087b82 */ /* 0x000e620000000a00 */
[----:B--2---:R2:W-:Y:S04]  /*03a0*/  STG.E.64 desc[UR4][R4.64], R2 ;  /* 0x0000000204007986 */ /* 0x0045e8000c101b04 */
[----:B0-----:R-:W1:Y:S03]  /*03b0*/  LDG.E R7, desc[UR4][R6.64] ;  /* 0x0000000406077981 */ /* 0x001e66000c1e1900 */
[----:B------:R-:W0:Y:S08]  /*03c0*/  LDC.64 R10, c[0x0][0x3d8] ;  /* 0x0000f600ff0a7b82 */ /* 0x000e300000000a00 */
[----:B------:R-:W3:Y:S08]  /*03d0*/  LDC.64 R12, c[0x0][0x448] ;  /* 0x00011200ff0c7b82 */ /* 0x000ef00000000a00 */
[----:B------:R-:W4:Y:S01]  /*03e0*/  LDC.64 R14, c[0x0][0x3e0] ;  /* 0x0000f800ff0e7b82 */ /* 0x000f220000000a00 */
[----:B-1----:R1:W-:Y:S04]  /*03f0*/  STG.E desc[UR4][R8.64], R7 ;  /* 0x0000000708007986 */ /* 0x0023e8000c101904 */
[----:B0-----:R-:W3:Y:S03]  /*0400*/  LDG.E R11, desc[UR4][R10.64] ;  /* 0x000000040a0b7981 */ /* 0x001ee6000c1e1900 */
[----:B------:R-:W0:Y:S08]  /*0410*/  LDC.64 R16, c[0x0][0x450] ;  /* 0x00011400ff107b82 */ /* 0x000e300000000a00 */
[----:B--2---:R-:W2:Y:S01]  /*0420*/  LDC.64 R2, c[0x0][0x3e8] ;  /* 0x0000fa00ff027b82 */ /* 0x004ea20000000a00 */
[----:B---3--:R-:W-:Y:S04]  /*0430*/  STG.E desc[UR4][R12.64], R11 ;  /* 0x0000000b0c007986 */ /* 0x008fe8000c101904 */
[----:B----4-:R-:W0:Y:S03]  /*0440*/  LDG.E.64 R14, desc[UR4][R14.64] ;  /* 0x000000040e0e7981 */ /* 0x010e26000c1e1b00 */
[----:B------:R-:W3:Y:S08]  /*0450*/  LDC.64 R4, c[0x0][0x458] ;  /* 0x00011600ff047b82 */ /* 0x000ef00000000a00 */
[----:B-1----:R-:W1:Y:S01]  /*0460*/  LDC.64 R6, c[0x0][0x3f0] ;  /* 0x0000fc00ff067b82 */ /* 0x002e620000000a00 */
[----:B0-----:R-:W-:Y:S04]  /*0470*/  STG.E.64 desc[UR4][R16.64], R14 ;  /* 0x0000000e10007986 */ /* 0x001fe8000c101b04 */
[----:B--2---:R-:W3:Y:S03]  /*0480*/  LDG.E.64 R2, desc[UR4][R2.64] ;  /* 0x0000000402027981 */ /* 0x004ee6000c1e1b00 */
[----:B------:R-:W0:Y:S01]  /*0490*/  LDC.64 R8, c[0x0][0x460] ;  /* 0x00011800ff087b82 */ /* 0x000e220000000a00 */
[----:B---3--:R-:W-:Y:S04]  /*04a0*/  STG.E.64 desc[UR4][R4.64], R2 ;  /* 0x0000000204007986 */ /* 0x008fe8000c101b04 */
[----:B-1----:R-:W0:Y:S04]  /*04b0*/  LDG.E.U8 R7, desc[UR4][R6.64] ;  /* 0x0000000406077981 */ /* 0x002e28000c1e1100 */
[----:B0-----:R-:W-:Y:S01]  /*04c0*/  STG.E.U8 desc[UR4][R8.64], R7 ;  /* 0x0000000708007986 */ /* 0x001fe2000c101104 */
[----:B------:R-:W-:Y:S05]  /*04d0*/  EXIT ;  /* 0x000000000000794d */ /* 0x000fea0003800000 */
.L_x_0:
[----:B------:R-:W-:-:S00]  /*04e0*/  BRA `(.L_x_0) ;  /* 0xfffffffc00fc7947 */ /* 0x000fc0000383ffff */
[----:B------:R-:W-:-:S00]  /*04f0*/  NOP ;  /* 0x0000000000007918 */ /* 0x000fc00000000000 */
        /* <DEDUP_REMOVED lines=8> */
.L_x_58:


//--------------------- .text._Z11kill_deviceiPdS_S_iiiS_S_PbS_ --------------------------
	.section	.text._Z11kill_deviceiPdS_S_iiiS_S_PbS_,"ax",@progbits
	.align	128
        .global         _Z11kill_deviceiPdS_S_iiiS_S_PbS_
        .type           _Z11kill_deviceiPdS_S_iiiS_S_PbS_,@function
        .size           _Z11kill_deviceiPdS_S_iiiS_S_PbS_,(.L_x_53 - _Z11kill_deviceiPdS_S_iiiS_S_PbS_)
        .other          _Z11kill_deviceiPdS_S_iiiS_S_PbS_,@"STO_CUDA_ENTRY STV_DEFAULT"
_Z11kill_deviceiPdS_S_iiiS_S_PbS_:
.text._Z11kill_deviceiPdS_S_iiiS_S_PbS_:
[----:B------:R-:W-:Y:S08]  /*0000*/  LDC R1, c[0x0][0x37c] ;  /* 0x0000df00ff017b82 */ /* 0x000ff00000000800 */
[----:B------:R-:W0:Y:S01]  /*0010*/  LDC.64 R2, c[0x0][0x3c0] ;  /* 0x0000f000ff027b82 */ /* 0x000e220000000a00 */
[----:B------:R-:W0:Y:S02]  /*0020*/  LDCU.64 UR4, c[0x0][0x358] ;  /* 0x00006b00ff0477ac */ /* 0x000e240008000a00 */
[----:B0-----:R-:W2:Y:S02]  /*0030*/  LDG.E.U8 R2, desc[UR4][R2.64] ;  /* 0x0000000402027981 */ /* 0x001ea4000c1e1100 */
[----:B--2---:R-:W-:-:S13]  /*0040*/  ISETP.NE.AND P0, PT, R2, RZ, PT ;  /* 0x000000ff0200720c */ /* 0x004fda0003f05270 */
[----:B------:R-:W-:Y:S05]  /*0050*/  @!P0 EXIT ;  /* 0x000000000000894d */ /* 0x000fea0003800000 */
[----:B------:R-:W0:Y:S08]  /*0060*/  LDC.64 R10, c[0x0][0x3b0] ;  /* 0x0000ec00ff0a7b82 */ /* 0x000e300000000a00 */
[----:B------:R-:W1:Y:S08]  /*0070*/  LDC.64 R16, c[0x0][0x390] ;  /* 0x0000e400ff107b82 */ /* 0x000e700000000a00 */
[----:B------:R-:W1:Y:S01]  /*0080*/  LDC.64 R4, c[0x0][0x3a0] ;  /* 0x0000e800ff047b82 */ /* 0x000e620000000a00 */
[----:B0-----:R-:W2:Y:S07]  /*0090*/  LDG.E.64 R2, desc[UR4][R10.64] ;  /* 0x000000040a027981 */ /* 0x001eae000c1e1b00 */
[----:B------:R-:W0:Y:S08]  /*00a0*/  LDC.64 R14, c[0x0][0x388] ;  /* 0x0000e200ff0e7b82 */ /* 0x000e300000000a00 */
[----:B------:R-:W3:Y:S01]  /*00b0*/  LDC.64 R6, c[0x0][0x398] ;  /* 0x0000e600ff067b82 */ /* 0x000ee20000000a00 */
[----:B-1----:R-:W-:-:S04]  /*00c0*/  IMAD.WIDE R8, R5, 0x8, R16 ;  /* 0x0000000805087825 */ /* 0x002fc800078e0210 */
[----:B------:R-:W-:-:S04]  /*00d0*/  IMAD.WIDE R16, R4, 0x8, R16 ;  /* 0x0000000804107825 */ /* 0x000fc800078e0210 */
[----:B0-----:R-:W-:-:S04]  /*00e0*/  IMAD.WIDE R12, R5, 0x8, R14 ;  /* 0x00000008050c7825 */ /* 0x001fc800078e020e */
[----:B------:R-:W-:-:S04]  /*00f0*/  IMAD.WIDE R14, R4, 0x8, R14 ;  /* 0x00000008040e7825 */ /* 0x000fc800078e020e */
[----:B---3--:R-:W-:-:S04]  /*0100*/  IMAD.WIDE R18, R5, 0x8, R6 ;  /* 0x0000000805127825 */ /* 0x008fc800078e0206 */
[----:B------:R-:W-:Y:S01]  /*0110*/  IMAD.WIDE R20, R4, 0x8, R6 ;  /* 0x0000000804147825 */ /* 0x000fe200078e0206 */
[----:B--2---:R-:W-:-:S07]  /*0120*/  DADD R2, R2, 60000000 ;  /* 0x418c9c3802027429 */ /* 0x004fce0000000000 */
[----:B------:R0:W-:Y:S04]  /*0130*/  STG.E.64 desc[UR4][R10.64], R2 ;  /* 0x000000020a007986 */ /* 0x0001e8000c101b04 */
[----:B------:R-:W2:Y:S04]  /*0140*/  LDG.E.64 R8, desc[UR4][R8.64] ;  /* 0x0000000408087981 */ /* 0x000ea8000c1e1b00 */
[----:B------:R-:W2:Y:S04]  /*0150*/  LDG.E.64 R16, desc[UR4][R16.64] ;  /* 0x0000000410107981 */ /* 0x000ea8000c1e1b00 */
[----:B------:R-:W3:Y:S04]  /*0160*/  LDG.E.64 R12, desc[UR4][R12.64] ;  /* 0x000000040c0c7981 */ /* 0x000ee8000c1e1b00 */
[----:B------:R-:W3:Y:S04]  /*0170*/  LDG.E.64 R14, desc[UR4][R14.64] ;  /* 0x000000040e0e7981 */ /* 0x000ee8000c1e1b00 */
[----:B------:R-:W4:Y:S04]  /*0180*/  LDG.E.64 R18, desc[UR4][R18.64] ;  /* 0x0000000412127981 */ /* 0x000f28000c1e1b00 */
[----:B------:R-:W4:Y:S01]  /*0190*/  LDG.E.64 R20, desc[UR4][R20.64] ;  /* 0x0000000414147981 */ /* 0x000f22000c1e1b00 */
[----:B0-----:R-:W-:Y:S01]  /*01a0*/  IMAD.MOV.U32 R10, RZ, RZ, 0x0 ;  /* 0x00000000ff0a7424 */ /* 0x001fe200078e00ff */
[----:B------:R-:W-:Y:S01]  /*01b0*/  MOV R11, 0x3fd80000 ;  /* 0x3fd80000000b7802 */ /* 0x000fe20000000f00 */
[----:B--2---:R-:W-:-:S02]  /*01c0*/  DADD R6, R8, -R16 ;  /* 0x0000000008067229 */ /* 0x004fc40000000810 */
[----:B---3--:R-:W-:-:S06]  /*01d0*/  DADD R4, R12, -R14 ;  /* 0x000000000c047229 */ /* 0x008fcc000000080e */
[----:B------:R-:W-:Y:S02]  /*01e0*/  DMUL R8, R6, R6 ;  /* 0x0000000606087228 */ /* 0x000fe40000000000 */
[----:B----4-:R-:W-:-:S06]  /*01f0*/  DADD R6, R18, -R20 ;  /* 0x0000000012067229 */ /* 0x010fcc0000000814 */
[----:B------:R-:W-:-:S08]  /*0200*/  DFMA R4, R4, R4, R8 ;  /* 0x000000040404722b */ /* 0x000fd00000000008 */
[----:B------:R-:W-:-:S06]  /*0210*/  DFMA R4, R6, R6, R4 ;  /* 0x000000060604722b */ /* 0x000fcc0000000004 */
[----:B------:R-:W0:Y:S04]  /*0220*/  MUFU.RSQ64H R7, R5 ;  /* 0x0000000500077308 */ /* 0x000e280000001c00 */
[----:B------:R-:W-:-:S05]  /*0230*/  VIADD R6, R5, 0xfcb00000 ;  /* 0xfcb0000005067836 */ /* 0x000fca0000000000 */
[----:B------:R-:W-:Y:S01]  /*0240*/  ISETP.GE.U32.AND P0, PT, R6, 0x7ca00000, PT ;  /* 0x7ca000000600780c */ /* 0x000fe20003f06070 */
[----:B0-----:R-:W-:-:S08]  /*0250*/  DMUL R8, R6, R6 ;  /* 0x0000000606087228 */ /* 0x001fd00000000000 */
[----:B------:R-:W-:-:S08]  /*0260*/  DFMA R8, R4, -R8, 1 ;  /* 0x3ff000000408742b */ /* 0x000fd00000000808 */
[----:B------:R-:W-:Y:S02]  /*0270*/  DFMA R10, R8, R10, 0.5 ;  /* 0x3fe00000080a742b */ /* 0x000fe4000000000a */
[----:B------:R-:W-:-:S08]  /*0280*/  DMUL R8, R6, R8 ;  /* 0x0000000806087228 */ /* 0x000fd00000000000 */
[----:B------:R-:W-:-:S08]  /*0290*/  DFMA R8, R10, R8, R6 ;  /* 0x000000080a08722b */ /* 0x000fd00000000006 */
[----:B------:R-:W-:Y:S02]  /*02a0*/  DMUL R10, R4, R8 ;  /* 0x00000008040a7228 */ /* 0x000fe40000000000 */
[----:B------:R-:W-:Y:S01]  /*02b0*/  VIADD R17, R9, 0xfff00000 ;  /* 0xfff0000009117836 */ /* 0x000fe20000000000 */
[----:B------:R-:W-:-:S05]  /*02c0*/  MOV R16, R8 ;  /* 0x0000000800107202 */ /* 0x000fca0000000f00 */
[----:B------:R-:W-:-:S08]  /*02d0*/  DFMA R12, R10, -R10, R4 ;  /* 0x8000000a0a0c722b */ /* 0x000fd00000000004 */
[----:B------:R-:W-:Y:S01]  /*02e0*/  DFMA R14, R12, R16, R10 ;  /* 0x000000100c0e722b */ /* 0x000fe2000000000a */
[----:B------:R-:W-:Y:S10]  /*02f0*/  @!P0 BRA `(.L_x_1) ;  /* 0x0000000000088947 */ /* 0x000ff40003800000 */
[----:B------:R-:W-:-:S07]  /*0300*/  MOV R0, 0x320 ;  /* 0x0000032000007802 */ /* 0x000fce0000000f00 */
[----:B------:R-:W-:Y:S05]  /*0310*/  CALL.REL.NOINC `($__internal_0_$__cuda_sm20_dsqrt_rn_f64_mediumpath_v1) ;  /* 0x0000000000347944 */ /* 0x000fea0003c00000 */
.L_x_1:
[----:B------:R-:W-:-:S14]  /*0320*/  DSETP.GT.AND P0, PT, R2, R14, PT ;  /* 0x0000000e0200722a */ /* 0x000fdc0003f04000 */
[----:B------:R-:W-:Y:S05]  /*0330*/  @!P0 EXIT ;  /* 0x000000000000894d */ /* 0x000fea0003800000 */
[----:B------:R-:W0:Y:S01]  /*0340*/  LDCU UR6, c[0x0][0x380] ;  /* 0x00007000ff0677ac */ /* 0x000e220008000800 */
[----:B------:R-:W1:Y:S08]  /*0350*/  LDC R9, c[0x0][0x3a0] ;  /* 0x0000e800ff097b82 */ /* 0x000e700000000800 */
[----:B------:R-:W1:Y:S08]  /*0360*/  LDC.64 R2, c[0x0][0x3c8] ;  /* 0x0000f200ff027b82 */ /* 0x000e700000000a00 */
[----:B------:R-:W2:Y:S01]  /*0370*/  LDC.64 R6, c[0x0][0x3b8] ;  /* 0x0000ee00ff067b82 */ /* 0x000ea20000000a00 */
[----:B0-----:R-:W2:Y:S07]  /*0380*/  I2F.F64 R4, UR6 ;  /* 0x0000000600047d12 */ /* 0x001eae0008201c00 */
[----:B------:R-:W0:Y:S01]  /*0390*/  LDC.64 R10, c[0x0][0x3c0] ;  /* 0x0000f000ff0a7b82 */ /* 0x000e220000000a00 */
[----:B-1----:R-:W-:-:S05]  /*03a0*/  IMAD.WIDE R2, R9, 0x8, R2 ;  /* 0x0000000809027825 */ /* 0x002fca00078e0202 */
[----:B------:R-:W-:Y:S04]  /*03b0*/  STG.E.64 desc[UR4][R2.64], RZ ;  /* 0x000000ff02007986 */ /* 0x000fe8000c101b04 */
[----:B--2---:R-:W-:Y:S04]  /*03c0*/  STG.E.64 desc[UR4][R6.64], R4 ;  /* 0x0000000406007986 */ /* 0x004fe8000c101b04 */
[----:B0-----:R-:W-:Y:S01]  /*03d0*/  STG.E.U8 desc[UR4][R10.64], RZ ;  /* 0x000000ff0a007986 */ /* 0x001fe2000c101104 */
[----:B------:R-:W-:Y:S05]  /*03e0*/  EXIT ;  /* 0x000000000000794d */ /* 0x000fea0003800000 */
        .weak           $__internal_0_$__cuda_sm20_dsqrt_rn_f64_mediumpath_v1
        .type           $__internal_0_$__cuda_sm20_dsqrt_rn_f64_mediumpath_v1,@function
        .size           $__internal_0_$__cuda_sm20_dsqrt_rn_f64_mediumpath_v1,(.L_x_53 - $__internal_0_$__cuda_sm20_dsqrt_rn_f64_mediumpath_v1)
$__internal_0_$__cuda_sm20_dsqrt_rn_f64_mediumpath_v1:
[----:B------:R-:W-:Y:S01]  /*03f0*/  ISETP.GE.U32.AND P0, PT, R6, -0x3400000, PT ;  /* 0xfcc000000600780c */ /* 0x000fe20003f06070 */
[----:B------:R-:W-:-:S12]  /*0400*/  IMAD.MOV.U32 R9, RZ, RZ, R17 ;  /* 0x000000ffff097224 */ /* 0x000fd800078e0011 */
[----:B------:R-:W-:Y:S05]  /*0410*/  @!P0 BRA `(.L_x_2) ;  /* 0x0000000000208947 */ /* 0x000fea0003800000 */
[----:B------:R-:W-:-:S10]  /*0420*/  DFMA.RM R8, R12, R8, R10 ;  /* 0x000000080c08722b */ /* 0x000fd4000000400a */
[----:B------:R-:W-:-:S04]  /*0430*/  IADD3 R6, P0, PT, R8, 0x1, RZ ;  /* 0x0000000108067810 */ /* 0x000fc80007f1e0ff */
[----:B------:R-:W-:-:S06]  /*0440*/  IADD3.X R7, PT, PT, RZ, R9, RZ, P0, !PT ;  /* 0x00000009ff077210 */ /* 0x000fcc00007fe4ff */
[----:B------:R-:W-:-:S08]  /*0450*/  DFMA.RP R4, -R8, R6, R4 ;  /* 0x000000060804722b */ /* 0x000fd00000008104 */
[----:B------:R-:W-:-:S06]  /*0460*/  DSETP.GT.AND P0, PT, R4, RZ, PT ;  /* 0x000000ff0400722a */ /* 0x000fcc0003f04000 */
[----:B------:R-:W-:Y:S02]  /*0470*/  FSEL R6, R6, R8, P0 ;  /* 0x0000000806067208 */ /* 0x000fe40000000000 */
[----:B------:R-:W-:Y:S01]  /*0480*/  FSEL R7, R7, R9, P0 ;  /* 0x0000000907077208 */ /* 0x000fe20000000000 */
[----:B------:R-:W-:Y:S06]  /*0490*/  BRA `(.L_x_3) ;  /* 0x0000000000647947 */ /* 0x000fec0003800000 */
.L_x_2:
[----:B------:R-:W-:-:S14]  /*04a0*/  DSETP.NE.AND P0, PT, R4, RZ, PT ;  /* 0x000000ff0400722a */ /* 0x000fdc0003f05000 */
[----:B------:R-:W-:Y:S05]  /*04b0*/  @!P0 BRA `(.L_x_4) ;  /* 0x0000000000588947 */ /* 0x000fea0003800000 */
[----:B------:R-:W-:-:S13]  /*04c0*/  ISETP.GE.AND P0, PT, R5, RZ, PT ;  /* 0x000000ff0500720c */ /* 0x000fda0003f06270 */
[----:B------:R-:W-:Y:S01]  /*04d0*/  @!P0 IMAD.MOV.U32 R6, RZ, RZ, 0x0 ;  /* 0x00000000ff068424 */ /* 0x000fe200078e00ff */
[----:B------:R-:W-:Y:S01]  /*04e0*/  @!P0 MOV R7, 0xfff80000 ;  /* 0xfff8000000078802 */ /* 0x000fe20000000f00 */
[----:B------:R-:W-:Y:S06]  /*04f0*/  @!P0 BRA `(.L_x_3) ;  /* 0x00000000004c8947 */ /* 0x000fec0003800000 */
[----:B------:R-:W-:-:S13]  /*0500*/  ISETP.GT.AND P0, PT, R5, 0x7fefffff, PT ;  /* 0x7fefffff0500780c */ /* 0x000fda0003f04270 */
[----:B------:R-:W-:Y:S05]  /*0510*/  @P0 BRA `(.L_x_4) ;  /* 0x0000000000400947 */ /* 0x000fea0003800000 */
[----:B------:R-:W-:Y:S01]  /*0520*/  DMUL R4, R4, 8.11296384146066816958e+31 ;  /* 0x4690000004047828 */ /* 0x000fe20000000000 */
[----:B------:R-:W-:Y:S01]  /*0530*/  IMAD.MOV.U32 R6, RZ, RZ, RZ ;  /* 0x000000ffff067224 */ /* 0x000fe200078e00ff */
[----:B------:R-:W-:Y:S01]  /*0540*/  MOV R10, 0x0 ;  /* 0x00000000000a7802 */ /* 0x000fe20000000f00 */
[----:B------:R-:W-:-:S03]  /*0550*/  IMAD.MOV.U32 R11, RZ, RZ, 0x3fd80000 ;  /* 0x3fd80000ff0b7424 */ /* 0x000fc600078e00ff */
[----:B------:R-:W0:Y:S02]  /*0560*/  MUFU.RSQ64H R7, R5 ;  /* 0x0000000500077308 */ /* 0x000e240000001c00 */
[----:B0-----:R-:W-:-:S08]  /*0570*/  DMUL R8, R6, R6 ;  /* 0x0000000606087228 */ /* 0x001fd00000000000 */
[----:B------:R-:W-:-:S08]  /*0580*/  DFMA R8, R4, -R8, 1 ;  /* 0x3ff000000408742b */ /* 0x000fd00000000808 */
[----:B------:R-:W-:Y:S02]  /*0590*/  DFMA R10, R8, R10, 0.5 ;  /* 0x3fe00000080a742b */ /* 0x000fe4000000000a */
[----:B------:R-:W-:-:S08]  /*05a0*/  DMUL R8, R6, R8 ;  /* 0x0000000806087228 */ /* 0x000fd00000000000 */
[----:B------:R-:W-:-:S08]  /*05b0*/  DFMA R8, R10, R8, R6 ;  /* 0x000000080a08722b */ /* 0x000fd00000000006 */
[----:B------:R-:W-:Y:S02]  /*05c0*/  DMUL R6, R4, R8 ;  /* 0x0000000804067228 */ /* 0x000fe40000000000 */
[----:B------:R-:W-:-:S06]  /*05d0*/  IADD3 R9, PT, PT, R9, -0x100000, RZ ;  /* 0xfff0000009097810 */ /* 0x000fcc0007ffe0ff */
[----:B------:R-:W-:-:S08]  /*05e0*/  DFMA R10, R6, -R6, R4 ;  /* 0x80000006060a722b */ /* 0x000fd00000000004 */
[----:B------:R-:W-:-:S10]  /*05f0*/  DFMA R6, R8, R10, R6 ;  /* 0x0000000a0806722b */ /* 0x000fd40000000006 */
[----:B------:R-:W-:Y:S01]  /*0600*/  VIADD R7, R7, 0xfcb00000 ;  /* 0xfcb0000007077836 */ /* 0x000fe20000000000 */
[----:B------:R-:W-:Y:S06]  /*0610*/  BRA `(.L_x_3) ;  /* 0x0000000000047947 */ /* 0x000fec0003800000 */
.L_x_4:
[----:B------:R-:W-:-:S11]  /*0620*/  DADD R6, R4, R4 ;  /* 0x0000000004067229 */ /* 0x000fd60000000004 */
.L_x_3:
[----:B------:R-:W-:Y:S01]  /*0630*/  MOV R4, R0 ;  /* 0x0000000000047202 */ /* 0x000fe20000000f00 */
[----:B------:R-:W-:Y:S01]  /*0640*/  IMAD.MOV.U32 R5, RZ, RZ, 0x0 ;  /* 0x00000000ff057424 */ /* 0x000fe200078e00ff */
[----:B------:R-:W-:Y:S01]  /*0650*/  MOV R14, R6 ;  /* 0x00000006000e7202 */ /* 0x000fe20000000f00 */
[----:B------:R-:W-:Y:S02]  /*0660*/  IMAD.MOV.U32 R15, RZ, RZ, R7 ;  /* 0x000000ffff0f7224 */ /* 0x000fe400078e0007 */
[----:B------:R-:W-:Y:S05]  /*0670*/  RET.REL.NODEC R4 `(_Z11kill_deviceiPdS_S_iiiS_S_PbS_) ;  /* 0xfffffff804607950 */ /* 0x000fea0003c3ffff */
.L_x_5:
        /* <DEDUP_REMOVED lines=16> */
.L_x_53:


//--------------------- .text._Z9hit_stepsiPdS_S_iiPi --------------------------
	.section	.text._Z9hit_stepsiPdS_S_iiPi,"ax",@progbits
	.align	128
        .global         _Z9hit_stepsiPdS_S_iiPi
        .type           _Z9hit_stepsiPdS_S_iiPi,@function
        .size           _Z9hit_stepsiPdS_S_iiPi,(.L_x_60 - _Z9hit_stepsiPdS_S_iiPi)
        .other          _Z9hit_stepsiPdS_S_iiPi,@"STO_CUDA_ENTRY STV_DEFAULT"
_Z9hit_stepsiPdS_S_iiPi:
.text._Z9hit_stepsiPdS_S_iiPi:
[----:B------:R-:W-:Y:S08]  /*0000*/  LDC R1, c[0x0][0x37c] ;  /* 0x0000df00ff017b82 */ /* 0x000ff00000000800 */
[----:B------:R-:W0:Y:S01]  /*0010*/  LDC.64 R8, c[0x0][0x390] ;  /* 0x0000e400ff087b82 */ /* 0x000e220000000a00 */
[----:B------:R-:W1:Y:S07]  /*0020*/  LDCU.64 UR4, c[0x0][0x358] ;  /* 0x00006b00ff0477ac */ /* 0x000e6e0008000a00 */
[----:B------:R-:W0:Y:S08]  /*0030*/  LDC.64 R10, c[0x0][0x3a0] ;  /* 0x0000e800ff0a7b82 */ /* 0x000e300000000a00 */
[----:B------:R-:W2:Y:S08]  /*0040*/  LDC.64 R4, c[0x0][0x388] ;  /* 0x0000e200ff047b82 */ /* 0x000eb00000000a00 */
[----:B------:R-:W3:Y:S01]  /*0050*/  LDC.64 R14, c[0x0][0x398] ;  /* 0x0000e600ff0e7b82 */ /* 0x000ee20000000a00 */
[----:B0-----:R-:W-:-:S04]  /*0060*/  IMAD.WIDE R6, R10, 0x8, R8 ;  /* 0x000000080a067825 */ /* 0x001fc800078e0208 */
[C---:B------:R-:W-:Y:S02]  /*0070*/  IMAD.WIDE R8, R11.reuse, 0x8, R8 ;  /* 0x000000080b087825 */ /* 0x040fe400078e0208 */
[----:B-1----:R-:W4:Y:S02]  /*0080*/  LDG.E.64 R6, desc[UR4][R6.64] ;  /* 0x0000000406067981 */ /* 0x002f24000c1e1b00 */
[C-C-:B--2---:R-:W-:Y:S02]  /*0090*/  IMAD.WIDE R2, R10.reuse, 0x8, R4.reuse ;  /* 0x000000080a027825 */ /* 0x144fe400078e0204 */
[----:B------:R-:W4:Y:S02]  /*00a0*/  LDG.E.64 R8, desc[UR4][R8.64] ;  /* 0x0000000408087981 */ /* 0x000f24000c1e1b00 */
[----:B------:R-:W-:Y:S02]  /*00b0*/  IMAD.WIDE R4, R11, 0x8, R4 ;  /* 0x000000080b047825 */ /* 0x000fe400078e0204 */
[----:B------:R-:W2:Y:S02]  /*00c0*/  LDG.E.64 R2, desc[UR4][R2.64] ;  /* 0x0000000402027981 */ /* 0x000ea4000c1e1b00 */
[----:B---3--:R-:W-:-:S02]  /*00d0*/  IMAD.WIDE R12, R10, 0x8, R14 ;  /* 0x000000080a0c7825 */ /* 0x008fc400078e020e */
[----:B------:R-:W2:Y:S02]  /*00e0*/  LDG.E.64 R4, desc[UR4][R4.64] ;  /* 0x0000000404047981 */ /* 0x000ea4000c1e1b00 */
[----:B------:R-:W-:Y:S02]  /*00f0*/  IMAD.WIDE R14, R11, 0x8, R14 ;  /* 0x000000080b0e7825 */ /* 0x000fe400078e020e */
[----:B------:R-:W3:Y:S04]  /*0100*/  LDG.E.64 R12, desc[UR4][R12.64] ;  /* 0x000000040c0c7981 */ /* 0x000ee8000c1e1b00 */
[----:B------:R-:W3:Y:S01]  /*0110*/  LDG.E.64 R14, desc[UR4][R14.64] ;  /* 0x000000040e0e7981 */ /* 0x000ee2000c1e1b00 */
[----:B------:R-:W-:Y:S01]  /*0120*/  UMOV UR6, 0x1e900000 ;  /* 0x1e90000000067882 */ /* 0x000fe20000000000 */
[----:B------:R-:W-:Y:S01]  /*0130*/  UMOV UR7, 0x42d6bcc4 ;  /* 0x42d6bcc400077882 */ /* 0x000fe20000000000 */
[----:B----4-:R-:W-:-:S02]  /*0140*/  DADD R10, R6, -R8 ;  /* 0x00000000060a7229 */ /* 0x010fc40000000808 */
[----:B--2---:R-:W-:-:S06]  /*0150*/  DADD R6, R2, -R4 ;  /* 0x0000000002067229 */ /* 0x004fcc0000000804 */
[----:B------:R-:W-:Y:S02]  /*0160*/  DMUL R10, R10, R10 ;  /* 0x0000000a0a0a7228 */ /* 0x000fe40000000000 */
[----:B---3--:R-:W-:-:S06]  /*0170*/  DADD R8, R12, -R14 ;  /* 0x000000000c087229 */ /* 0x008fcc000000080e */
[----:B------:R-:W-:-:S08]  /*0180*/  DFMA R10, R6, R6, R10 ;  /* 0x00000006060a722b */ /* 0x000fd0000000000a */
[----:B------:R-:W-:-:S08]  /*0190*/  DFMA R10, R8, R8, R10 ;  /* 0x00000008080a722b */ /* 0x000fd0000000000a */
[----:B------:R-:W-:-:S14]  /*01a0*/  DSETP.GEU.AND P0, PT, R10, UR6, PT ;  /* 0x000000060a007e2a */ /* 0x000fdc000bf0e000 */
[----:B------:R-:W-:Y:S05]  /*01b0*/  @P0 EXIT ;  /* 0x000000000000094d */ /* 0x000fea0003800000 */
[----:B------:R-:W0:Y:S08]  /*01c0*/  LDC R5, c[0x0][0x380] ;  /* 0x0000e000ff057b82 */ /* 0x000e300000000800 */
[----:B------:R-:W0:Y:S02]  /*01d0*/  LDC.64 R2, c[0x0][0x3a8] ;  /* 0x0000ea00ff027b82 */ /* 0x000e240000000a00 */
[----:B0-----:R-:W-:Y:S01]  /*01e0*/  STG.E desc[UR4][R2.64], R5 ;  /* 0x0000000502007986 */ /* 0x001fe2000c101904 */
[----:B------:R-:W-:Y:S05]  /*01f0*/  EXIT ;  /* 0x000000000000794d */ /* 0x000fea0003800000 */
.L_x_6:
        /* <DEDUP_REMOVED lines=16> */
.L_x_60:


//--------------------- .text._Z10define_minPdS_S_iiS_ --------------------------
	.section	.text._Z10define_minPdS_S_iiS_,"ax",@progbits
	.align	128
        .global         _Z10define_minPdS_S_iiS_
        .type           _Z10define_minPdS_S_iiS_,@function
        .size           _Z10define_minPdS_S_iiS_,(.L_x_54 - _Z10define_minPdS_S_iiS_)
        .other          _Z10define_minPdS_S_iiS_,@"STO_CUDA_ENTRY STV_DEFAULT"
_Z10define_minPdS_S_iiS_:
.text._Z10define_minPdS_S_iiS_:
        /* <DEDUP_REMOVED lines=18> */
[----:B------:R-:W0:Y:S03]  /*0120*/  LDC.64 R2, c[0x0][0x3a0] ;  /* 0x0000e800ff027b82 */ /* 0x000e260000000a00 */
[----:B0-----:R-:W5:Y:S01]  /*0130*/  LDG.E.64 R2, desc[UR4][R2.64] ;  /* 0x0000000402027981 */ /* 0x001f62000c1e1b00 */
[----:B----4-:R-:W-:-:S02]  /*0140*/  DADD R6, R4, -R6 ;  /* 0x0000000004067229 */ /* 0x010fc40000000806 */
[----:B--2---:R-:W-:-:S06]  /*0150*/  DADD R4, R8, -R10 ;  /* 0x0000000008047229 */ /* 0x004fcc000000080a */
[----:B------:R-:W-:Y:S01]  /*0160*/  DMUL R16, R6, R6 ;  /* 0x0000000606107228 */ /* 0x000fe20000000000 */
[----:B------:R-:W-:Y:S01]  /*0170*/  IMAD.MOV.U32 R10, RZ, RZ, 0x0 ;  /* 0x00000000ff0a7424 */ /* 0x000fe200078e00ff */
[----:B------:R-:W-:Y:S01]  /*0180*/  MOV R11, 0x3fd80000 ;  /* 0x3fd80000000b7802 */ /* 0x000fe20000000f00 */
[----:B---3--:R-:W-:-:S05]  /*0190*/  DADD R6, R12, -R14 ;  /* 0x000000000c067229 */ /* 0x008fca000000080e */
        /* <DEDUP_REMOVED lines=11> */
[----:B------:R-:W-:Y:S02]  /*0250*/  VIADD R17, R9, 0xfff00000 ;  /* 0xfff0000009117836 */ /* 0x000fe40000000000 */
[----:B------:R-:W-:-:S04]  /*0260*/  IMAD.MOV.U32 R16, RZ, RZ, R8 ;  /* 0x000000ffff107224 */ /* 0x000fc800078e0008 */
[----:B------:R-:W-:-:S08]  /*0270*/  DFMA R12, R10, -R10, R4 ;  /* 0x8000000a0a0c722b */ /* 0x000fd00000000004 */
[----:B------:R-:W-:Y:S01]  /*0280*/  DFMA R14, R12, R16, R10 ;  /* 0x000000100c0e722b */ /* 0x000fe2000000000a */
[----:B------:R-:W-:Y:S10]  /*0290*/  @!P0 BRA `(.L_x_7) ;  /* 0x0000000000088947 */ /* 0x000ff40003800000 */
[----:B------:R-:W-:-:S07]  /*02a0*/  MOV R0, 0x2c0 ;  /* 0x000002c000007802 */ /* 0x000fce0000000f00 */
[----:B-----5:R-:W-:Y:S05]  /*02b0*/  CALL.REL.NOINC `($__internal_1_$__cuda_sm20_dsqrt_rn_f64_mediumpath_v1) ;  /* 0x0000000000287944 */ /* 0x020fea0003c00000 */
.L_x_7:
[----:B------:R-:W0:Y:S01]  /*02c0*/  LDC.64 R4, c[0x0][0x3a0] ;  /* 0x0000e800ff047b82 */ /* 0x000e220000000a00 */
[----:B-----5:R-:W-:Y:S01]  /*02d0*/  DSETP.MIN.AND P0, P1, R2, R14, PT ;  /* 0x0000000e0200722a */ /* 0x020fe20003900000 */
[----:B------:R-:W-:Y:S01]  /*02e0*/  IMAD.MOV.U32 R7, RZ, RZ, R15 ;  /* 0x000000ffff077224 */ /* 0x000fe200078e000f */
[----:B------:R-:W-:-:S04]  /*02f0*/  MOV R0, R3 ;  /* 0x0000000300007202 */ /* 0x000fc80000000f00 */
[----:B------:R-:W-:Y:S02]  /*0300*/  FSEL R9, R0, R7, P0 ;  /* 0x0000000700097208 */ /* 0x000fe40000000000 */
[----:B------:R-:W-:-:S06]  /*0310*/  SEL R2, R2, R14, P0 ;  /* 0x0000000e02027207 */ /* 0x000fcc0000000000 */
[----:B------:R-:W-:-:S05]  /*0320*/  @P1 LOP3.LUT R9, R7, 0x80000, RZ, 0xfc, !PT ;  /* 0x0008000007091812 */ /* 0x000fca00078efcff */
[----:B------:R-:W-:-:S05]  /*0330*/  IMAD.MOV.U32 R3, RZ, RZ, R9 ;  /* 0x000000ffff037224 */ /* 0x000fca00078e0009 */
[----:B0-----:R-:W-:Y:S01]  /*0340*/  STG.E.64 desc[UR4][R4.64], R2 ;  /* 0x0000000204007986 */ /* 0x001fe2000c101b04 */
[----:B------:R-:W-:Y:S05]  /*0350*/  EXIT ;  /* 0x000000000000794d */ /* 0x000fea0003800000 */
        .weak           $__internal_1_$__cuda_sm20_dsqrt_rn_f64_mediumpath_v1
        .type           $__internal_1_$__cuda_sm20_dsqrt_rn_f64_mediumpath_v1,@function
        .size           $__internal_1_$__cuda_sm20_dsqrt_rn_f64_mediumpath_v1,(.L_x_54 - $__internal_1_$__cuda_sm20_dsqrt_rn_f64_mediumpath_v1)
$__internal_1_$__cuda_sm20_dsqrt_rn_f64_mediumpath_v1:
[----:B------:R-:W-:Y:S02]  /*0360*/  ISETP.GE.U32.AND P0, PT, R6, -0x3400000, PT ;  /* 0xfcc000000600780c */ /* 0x000fe40003f06070 */
[----:B------:R-:W-:-:S11]  /*0370*/  MOV R9, R17 ;  /* 0x0000001100097202 */ /* 0x000fd60000000f00 */
[----:B------:R-:W-:Y:S05]  /*0380*/  @!P0 BRA `(.L_x_8) ;  /* 0x0000000000208947 */ /* 0x000fea0003800000 */
[----:B------:R-:W-:-:S10]  /*0390*/  DFMA.RM R8, R12, R8, R10 ;  /* 0x000000080c08722b */ /* 0x000fd4000000400a */
[----:B------:R-:W-:-:S05]  /*03a0*/  IADD3 R6, P0, PT, R8, 0x1, RZ ;  /* 0x0000000108067810 */ /* 0x000fca0007f1e0ff */
[----:B------:R-:W-:-:S06]  /*03b0*/  IMAD.X R7, RZ, RZ, R9, P0 ;  /* 0x000000ffff077224 */ /* 0x000fcc00000e0609 */
[----:B------:R-:W-:-:S08]  /*03c0*/  DFMA.RP R4, -R8, R6, R4 ;  /* 0x000000060804722b */ /* 0x000fd00000008104 */
[----:B------:R-:W-:-:S06]  /*03d0*/  DSETP.GT.AND P0, PT, R4, RZ, PT ;  /* 0x000000ff0400722a */ /* 0x000fcc0003f04000 */
[----:B------:R-:W-:Y:S02]  /*03e0*/  FSEL R6, R6, R8, P0 ;  /* 0x0000000806067208 */ /* 0x000fe40000000000 */
[----:B------:R-:W-:Y:S01]  /*03f0*/  FSEL R7, R7, R9, P0 ;  /* 0x0000000907077208 */ /* 0x000fe20000000000 */
[----:B------:R-:W-:Y:S06]  /*0400*/  BRA `(.L_x_9) ;  /* 0x0000000000647947 */ /* 0x000fec0003800000 */
.L_x_8:
[----:B------:R-:W-:-:S14]  /*0410*/  DSETP.NE.AND P0, PT, R4, RZ, PT ;  /* 0x000000ff0400722a */ /* 0x000fdc0003f05000 */
[----:B------:R-:W-:Y:S05]  /*0420*/  @!P0 BRA `(.L_x_10) ;  /* 0x0000000000588947 */ /* 0x000fea0003800000 */
[----:B------:R-:W-:-:S13]  /*0430*/  ISETP.GE.AND P0, PT, R5, RZ, PT ;  /* 0x000000ff0500720c */ /* 0x000fda0003f06270 */
[----:B------:R-:W-:Y:S01]  /*0440*/  @!P0 MOV R6, 0x0 ;  /* 0x0000000000068802 */ /* 0x000fe20000000f00 */
[----:B------:R-:W-:Y:S01]  /*0450*/  @!P0 IMAD.MOV.U32 R7, RZ, RZ, -0x80000 ;  /* 0xfff80000ff078424 */ /* 0x000fe200078e00ff */
[----:B------:R-:W-:Y:S06]  /*0460*/  @!P0 BRA `(.L_x_9) ;  /* 0x00000000004c8947 */ /* 0x000fec0003800000 */
[----:B------:R-:W-:-:S13]  /*0470*/  ISETP.GT.AND P0, PT, R5, 0x7fefffff, PT ;  /* 0x7fefffff0500780c */ /* 0x000fda0003f04270 */
[----:B------:R-:W-:Y:S05]  /*0480*/  @P0 BRA `(.L_x_10) ;  /* 0x0000000000400947 */ /* 0x000fea0003800000 */
[----:B------:R-:W-:Y:S01]  /*0490*/  DMUL R4, R4, 8.11296384146066816958e+31 ;  /* 0x4690000004047828 */ /* 0x000fe20000000000 */
[----:B------:R-:W-:Y:S01]  /*04a0*/  MOV R6, RZ ;  /* 0x000000ff00067202 */ /* 0x000fe20000000f00 */
[----:B------:R-:W-:Y:S01]  /*04b0*/  IMAD.MOV.U32 R10, RZ, RZ, 0x0 ;  /* 0x00000000ff0a7424 */ /* 0x000fe200078e00ff */
[----:B------:R-:W-:-:S03]  /*04c0*/  MOV R11, 0x3fd80000 ;  /* 0x3fd80000000b7802 */ /* 0x000fc60000000f00 */
[----:B------:R-:W0:Y:S02]  /*04d0*/  MUFU.RSQ64H R7, R5 ;  /* 0x0000000500077308 */ /* 0x000e240000001c00 */
[----:B0-----:R-:W-:-:S08]  /*04e0*/  DMUL R8, R6, R6 ;  /* 0x0000000606087228 */ /* 0x001fd00000000000 */
[----:B------:R-:W-:-:S08]  /*04f0*/  DFMA R8, R4, -R8, 1 ;  /* 0x3ff000000408742b */ /* 0x000fd00000000808 */
[----:B------:R-:W-:Y:S02]  /*0500*/  DFMA R10, R8, R10, 0.5 ;  /* 0x3fe00000080a742b */ /* 0x000fe4000000000a */
[----:B------:R-:W-:-:S08]  /*0510*/  DMUL R8, R6, R8 ;  /* 0x0000000806087228 */ /* 0x000fd00000000000 */
[----:B------:R-:W-:-:S08]  /*0520*/  DFMA R8, R10, R8, R6 ;  /* 0x000000080a08722b */ /* 0x000fd00000000006 */
[----:B------:R-:W-:Y:S02]  /*0530*/  DMUL R6, R4, R8 ;  /* 0x0000000804067228 */ /* 0x000fe40000000000 */
[----:B------:R-:W-:-:S06]  /*0540*/  VIADD R9, R9, 0xfff00000 ;  /* 0xfff0000009097836 */ /* 0x000fcc0000000000 */
[----:B------:R-:W-:-:S08]  /*0550*/  DFMA R10, R6, -R6, R4 ;  /* 0x80000006060a722b */ /* 0x000fd00000000004 */
[----:B------:R-:W-:-:S10]  /*0560*/  DFMA R6, R8, R10, R6 ;  /* 0x0000000a0806722b */ /* 0x000fd40000000006 */
[----:B------:R-:W-:Y:S01]  /*0570*/  IADD3 R7, PT, PT, R7, -0x3500000, RZ ;  /* 0xfcb0000007077810 */ /* 0x000fe20007ffe0ff */
[----:B------:R-:W-:Y:S06]  /*0580*/  BRA `(.L_x_9) ;  /* 0x0000000000047947 */ /* 0x000fec0003800000 */
.L_x_10:
[----:B------:R-:W-:-:S11]  /*0590*/  DADD R6, R4, R4 ;  /* 0x0000000004067229 */ /* 0x000fd60000000004 */
.L_x_9:
[----:B------:R-:W-:Y:S01]  /*05a0*/  IMAD.MOV.U32 R4, RZ, RZ, R0 ;  /* 0x000000ffff047224 */ /* 0x000fe200078e0000 */
[----:B------:R-:W-:Y:S01]  /*05b0*/  MOV R5, 0x0 ;  /* 0x0000000000057802 */ /* 0x000fe20000000f00 */
[----:B------:R-:W-:Y:S01]  /*05c0*/  IMAD.MOV.U32 R14, RZ, RZ, R6 ;  /* 0x000000ffff0e7224 */ /* 0x000fe200078e0006 */
[----:B------:R-:W-:Y:S02]  /*05d0*/  MOV R15, R7 ;  /* 0x00000007000f7202 */ /* 0x000fe40000000f00 */
[----:B------:R-:W-:Y:S05]  /*05e0*/  RET.REL.NODEC R4 `(_Z10define_minPdS_S_iiS_) ;  /* 0xfffffff804847950 */ /* 0x000fea0003c3ffff */
.L_x_11:
        /* <DEDUP_REMOVED lines=9> */
.L_x_54:


//--------------------- .text._Z8set_zeroPdPi     --------------------------
	.section	.text._Z8set_zeroPdPi,"ax",@progbits
	.align	128
        .global         _Z8set_zeroPdPi
        .type           _Z8set_zeroPdPi,@function
        .size           _Z8set_zeroPdPi,(.L_x_62 - _Z8set_zeroPdPi)
        .other          _Z8set_zeroPdPi,@"STO_CUDA_ENTRY STV_DEFAULT"
_Z8set_zeroPdPi:
.text._Z8set_zeroPdPi:
[----:B------:R-:W-:Y:S01]  /*0000*/  LDC R1, c[0x0][0x37c] ;  /* 0x0000df00ff017b82 */ /* 0x000fe20000000800 */
[----:B------:R-:W0:Y:S07]  /*0010*/  S2R R5, SR_TID.X ;  /* 0x0000000000057919 */ /* 0x000e2e0000002100 */
[----:B------:R-:W0:Y:S01]  /*0020*/  LDC.64 R2, c[0x0][0x388] ;  /* 0x0000e200ff027b82 */ /* 0x000e220000000a00 */
[----:B------:R-:W1:Y:S01]  /*0030*/  LDCU.64 UR4, c[0x0][0x358] ;  /* 0x00006b00ff0477ac */ /* 0x000e620008000a00 */
[----:B0-----:R-:W-:-:S06]  /*0040*/  IMAD.WIDE.U32 R2, R5, 0x4, R2 ;  /* 0x0000000405027825 */ /* 0x001fcc00078e0002 */
[----:B-1----:R-:W2:Y:S02]  /*0050*/  LDG.E R2, desc[UR4][R2.64] ;  /* 0x0000000402027981 */ /* 0x002ea4000c1e1900 */
[----:B--2---:R-:W-:-:S13]  /*0060*/  ISETP.NE.AND P0, PT, R2, 0x1, PT ;  /* 0x000000010200780c */ /* 0x004fda0003f05270 */
[----:B------:R-:W-:Y:S05]  /*0070*/  @P0 EXIT ;  /* 0x000000000000094d */ /* 0x000fea0003800000 */
[----:B------:R-:W0:Y:S02]  /*0080*/  LDC.64 R2, c[0x0][0x380] ;  /* 0x0000e000ff027b82 */ /* 0x000e240000000a00 */
[----:B0-----:R-:W-:-:S05]  /*0090*/  IMAD.WIDE.U32 R2, R5, 0x8, R2 ;  /* 0x0000000805027825 */ /* 0x001fca00078e0002 */
[----:B------:R-:W-:Y:S01]  /*00a0*/  STG.E.64 desc[UR4][R2.64], RZ ;  /* 0x000000ff02007986 */ /* 0x000fe2000c101b04 */
[----:B------:R-:W-:Y:S05]  /*00b0*/  EXIT ;  /* 0x000000000000794d */ /* 0x000fea0003800000 */
.L_x_12:
        /* <DEDUP_REMOVED lines=12> */
.L_x_62:


//--------------------- .text._Z8run_stepiiPdS_S_S_S_S_S_Pi --------------------------
	.section	.text._Z8run_stepiiPdS_S_S_S_S_S_Pi,"ax",@progbits
	.align	128
        .global         _Z8run_stepiiPdS_S_S_S_S_S_Pi
        .type           _Z8run_stepiiPdS_S_S_S_S_S_Pi,@function
        .size           _Z8run_stepiiPdS_S_S_S_S_S_Pi,(.L_x_57 - _Z8run_stepiiPdS_S_S_S_S_S_Pi)
        .other          _Z8run_stepiiPdS_S_S_S_S_S_Pi,@"STO_CUDA_ENTRY STV_DEFAULT"
_Z8run_stepiiPdS_S_S_S_S_S_Pi:
.text._Z8run_stepiiPdS_S_S_S_S_S_Pi:
[----:B------:R-:W0:Y:S01]  /*0000*/  LDC R1, c[0x0][0x37c] ;  /* 0x0000df00ff017b82 */ /* 0x000e220000000800 */
[----:B------:R-:W1:Y:S01]  /*0010*/  S2R R19, SR_TID.X ;  /* 0x0000000000137919 */ /* 0x000e620000002100 */
[----:B------:R-:W2:Y:S01]  /*0020*/  LDCU.64 UR6, c[0x0][0x358] ;  /* 0x00006b00ff0677ac */ /* 0x000ea20008000a00 */
[----:B------:R-:W-:Y:S01]  /*0030*/  BSSY.RECONVERGENT B0, `(.L_x_13) ;  /* 0x000012c000007945 */ /* 0x000fe20003800200 */
[----:B0-----:R-:W-:Y:S01]  /*0040*/  VIADD R1, R1, 0xffffffd8 ;  /* 0xffffffd801017836 */ /* 0x001fe20000000000 */
[----:B------:R-:W0:Y:S01]  /*0050*/  S2R R10, SR_CTAID.X ;  /* 0x00000000000a7919 */ /* 0x000e220000002500 */
[----:B-1----:R-:W-:-:S13]  /*0060*/  ISETP.NE.AND P0, PT, R19, RZ, PT ;  /* 0x000000ff1300720c */ /* 0x002fda0003f05270 */
[----:B------:R-:W1:Y:S01]  /*0070*/  @!P0 S2R R3, SR_CgaCtaId ;  /* 0x0000000000038919 */ /* 0x000e620000008800 */
[----:B------:R-:W-:-:S04]  /*0080*/  @!P0 MOV R0, 0x400 ;  /* 0x0000040000008802 */ /* 0x000fc80000000f00 */
[----:B-1----:R-:W-:-:S05]  /*0090*/  @!P0 LEA R0, R3, R0, 0x18 ;  /* 0x0000000003008211 */ /* 0x002fca00078ec0ff */
[----:B------:R1:W-:Y:S04]  /*00a0*/  @!P0 STS.128 [R0], RZ ;  /* 0x000000ff00008388 */ /* 0x0003e80000000c00 */
[----:B------:R1:W-:Y:S01]  /*00b0*/  @!P0 STS.64 [R0+0x10], RZ ;  /* 0x000010ff00008388 */ /* 0x0003e20000000a00 */
[----:B0-----:R-:W-:-:S13]  /*00c0*/  ISETP.NE.AND P0, PT, R19, R10, PT ;  /* 0x0000000a1300720c */ /* 0x001fda0003f05270 */
[----:B-12---:R-:W-:Y:S05]  /*00d0*/  @!P0 BRA `(.L_x_14) ;  /* 0x0000001000848947 */ /* 0x006fea0003800000 */
[----:B------:R-:W0:Y:S08]  /*00e0*/  LDC.64 R2, c[0x0][0x3c0] ;  /* 0x0000f000ff027b82 */ /* 0x000e300000000a00 */
[----:B------:R-:W1:Y:S01]  /*00f0*/  LDC.64 R16, c[0x0][0x3b8] ;  /* 0x0000ee00ff107b82 */ /* 0x000e620000000a00 */
[----:B0-----:R-:W-:-:S06]  /*0100*/  IMAD.WIDE.U32 R2, R19, 0x4, R2 ;  /* 0x0000000413027825 */ /* 0x001fcc00078e0002 */
[----:B------:R-:W2:Y:S01]  /*0110*/  LDG.E R2, desc[UR6][R2.64] ;  /* 0x0000000602027981 */ /* 0x000ea2000c1e1900 */
[----:B-1----:R-:W-:-:S06]  /*0120*/  IMAD.WIDE.U32 R16, R19, 0x8, R16 ;  /* 0x0000000813107825 */ /* 0x002fcc00078e0010 */
[----:B------:R-:W5:Y:S01]  /*0130*/  LDG.E.64 R16, desc[UR6][R16.64] ;  /* 0x0000000610107981 */ /* 0x000f62000c1e1b00 */
[----:B------:R-:W-:Y:S01]  /*0140*/  BSSY.RECONVERGENT B1, `(.L_x_15) ;  /* 0x0000055000017945 */ /* 0x000fe20003800200 */
[----:B--2---:R-:W-:-:S13]  /*0150*/  ISETP.NE.AND P0, PT, R2, 0x1, PT ;  /* 0x000000010200780c */ /* 0x004fda0003f05270 */
[----:B------:R-:W-:Y:S05]  /*0160*/  @P0 BRA `(.L_x_16) ;  /* 0x0000000400480947 */ /* 0x000fea0003800000 */
[----:B------:R-:W0:Y:S01]  /*0170*/  MUFU.RCP64H R3, 100 ;  /* 0x4059000000037908 */ /* 0x000e220000001800 */
[----:B------:R-:W-:Y:S01]  /*0180*/  IMAD.MOV.U32 R6, RZ, RZ, 0x0 ;  /* 0x00000000ff067424 */ /* 0x000fe200078e00ff */
[----:B------:R-:W1:Y:S01]  /*0190*/  LDCU UR4, c[0x0][0x380] ;  /* 0x00007000ff0477ac */ /* 0x000e620008000800 */
[----:B------:R-:W-:Y:S02]  /*01a0*/  IMAD.MOV.U32 R7, RZ, RZ, 0x40590000 ;  /* 0x40590000ff077424 */ /* 0x000fe400078e00ff */
[----:B------:R-:W-:-:S06]  /*01b0*/  IMAD.MOV.U32 R2, RZ, RZ, 0x1 ;  /* 0x00000001ff027424 */ /* 0x000fcc00078e00ff */
[----:B0-----:R-:W-:-:S08]  /*01c0*/  DFMA R4, R2, -R6, 1 ;  /* 0x3ff000000204742b */ /* 0x001fd00000000806 */
[----:B------:R-:W-:-:S08]  /*01d0*/  DFMA R4, R4, R4, R4 ;  /* 0x000000040404722b */ /* 0x000fd00000000004 */
[----:B------:R-:W-:Y:S02]  /*01e0*/  DFMA R2, R2, R4, R2 ;  /* 0x000000040202722b */ /* 0x000fe40000000002 */
[----:B-1----:R-:W0:Y:S06]  /*01f0*/  I2F.F64 R4, UR4 ;  /* 0x0000000400047d12 */ /* 0x002e2c0008201c00 */
[----:B------:R-:W-:-:S08]  /*0200*/  DFMA R6, R2, -R6, 1 ;  /* 0x3ff000000206742b */ /* 0x000fd00000000806 */
[----:B------:R-:W-:Y:S01]  /*0210*/  DFMA R2, R2, R6, R2 ;  /* 0x000000060202722b */ /* 0x000fe20000000002 */
[----:B0-----:R-:W-:-:S07]  /*0220*/  FSETP.GEU.AND P1, PT, |R5|, 6.5827683646048100446e-37, PT ;  /* 0x036000000500780b */ /* 0x001fce0003f2e200 */
[----:B------:R-:W-:-:S08]  /*0230*/  DMUL R6, R4, R2 ;  /* 0x0000000204067228 */ /* 0x000fd00000000000 */
[----:B------:R-:W-:-:S08]  /*0240*/  DFMA R8, R6, -100, R4 ;  /* 0xc05900000608782b */ /* 0x000fd00000000004 */
[----:B------:R-:W-:-:S10]  /*0250*/  DFMA R2, R2, R8, R6 ;  /* 0x000000080202722b */ /* 0x000fd40000000006 */
[----:B------:R-:W-:-:S05]  /*0260*/  FFMA R0, RZ, 3.390625, R3 ;  /* 0x40590000ff007823 */ /* 0x000fca0000000003 */
[----:B------:R-:W-:-:S13]  /*0270*/  FSETP.GT.AND P0, PT, |R0|, 1.469367938527859385e-39, PT ;  /* 0x001000000000780b */ /* 0x000fda0003f04200 */
[----:B------:R-:W-:Y:S05]  /*0280*/  @P0 BRA P1, `(.L_x_17) ;  /* 0x0000000000180947 */ /* 0x000fea0000800000 */
[----:B------:R-:W-:Y:S01]  /*0290*/  IMAD.MOV.U32 R11, RZ, RZ, RZ ;  /* 0x000000ffff0b7224 */ /* 0x000fe200078e00ff */
[----:B------:R-:W-:Y:S01]  /*02a0*/  MOV R0, 0x2d0 ;  /* 0x000002d000007802 */ /* 0x000fe20000000f00 */
[----:B------:R-:W-:-:S07]  /*02b0*/  IMAD.MOV.U32 R24, RZ, RZ, 0x40590000 ;  /* 0x40590000ff187424 */ /* 0x000fce00078e00ff */
[----:B-----5:R-:W-:Y:S05]  /*02c0*/  CALL.REL.NOINC `($__internal_2_$__cuda_sm20_div_rn_f64_full) ;  /* 0x0000001000b47944 */ /* 0x020fea0003c00000 */
[----:B------:R-:W-:Y:S02]  /*02d0*/  IMAD.MOV.U32 R2, RZ, RZ, R24 ;  /* 0x000000ffff027224 */ /* 0x000fe400078e0018 */
[----:B------:R-:W-:-:S07]  /*02e0*/  IMAD.MOV.U32 R3, RZ, RZ, R25 ;  /* 0x000000ffff037224 */ /* 0x000fce00078e0019 */
.L_x_17:
[----:B------:R-:W-:Y:S01]  /*02f0*/  DSETP.NEU.AND P0, PT, |R2|, +INF , PT ;  /* 0x7ff000000200742a */ /* 0x000fe20003f0d200 */
[----:B------:R-:W-:-:S13]  /*0300*/  BSSY.RECONVERGENT B2, `(.L_x_18) ;  /* 0x0000017000027945 */ /* 0x000fda0003800200 */
[----:B------:R-:W-:Y:S01]  /*0310*/  @!P0 DMUL R8, RZ, R2 ;  /* 0x00000002ff088228 */ /* 0x000fe20000000000 */
[----:B------:R-:W-:Y:S01]  /*0320*/  @!P0 IMAD.MOV.U32 R0, RZ, RZ, RZ ;  /* 0x000000ffff008224 */ /* 0x000fe200078e00ff */
[----:B------:R-:W-:Y:S09]  /*0330*/  @!P0 BRA `(.L_x_19) ;  /* 0x00000000004c8947 */ /* 0x000ff20003800000 */
[----:B------:R-:W-:Y:S01]  /*0340*/  UMOV UR4, 0x6dc9c883 ;  /* 0x6dc9c88300047882 */ /* 0x000fe20000000000 */
[----:B------:R-:W-:Y:S01]  /*0350*/  UMOV UR5, 0x3fe45f30 ;  /* 0x3fe45f3000057882 */ /* 0x000fe20000000000 */
[C---:B------:R-:W-:Y:S02]  /*0360*/  DSETP.GE.AND P0, PT, |R2|.reuse, 2.14748364800000000000e+09, PT ;  /* 0x41e000000200742a */ /* 0x040fe40003f06200 */
[----:B------:R-:W-:Y:S01]  /*0370*/  DMUL R4, R2, UR4 ;  /* 0x0000000402047c28 */ /* 0x000fe20008000000 */
[----:B------:R-:W-:Y:S01]  /*0380*/  UMOV UR4, 0x54442d18 ;  /* 0x54442d1800047882 */ /* 0x000fe20000000000 */
[----:B------:R-:W-:-:S04]  /*0390*/  UMOV UR5, 0x3ff921fb ;  /* 0x3ff921fb00057882 */ /* 0x000fc80000000000 */
[----:B------:R-:W0:Y:S08]  /*03a0*/  F2I.F64 R0, R4 ;  /* 0x0000000400007311 */ /* 0x000e300000301100 */
[----:B0-----:R-:W0:Y:S02]  /*03b0*/  I2F.F64 R8, R0 ;  /* 0x0000000000087312 */ /* 0x001e240000201c00 */
[----:B0-----:R-:W-:Y:S01]  /*03c0*/  DFMA R6, R8, -UR4, R2 ;  /* 0x8000000408067c2b */ /* 0x001fe20008000002 */
[----:B------:R-:W-:Y:S01]  /*03d0*/  UMOV UR4, 0x33145c00 ;  /* 0x33145c0000047882 */ /* 0x000fe20000000000 */
[----:B------:R-:W-:-:S06]  /*03e0*/  UMOV UR5, 0x3c91a626 ;  /* 0x3c91a62600057882 */ /* 0x000fcc0000000000 */
[----:B------:R-:W-:Y:S01]  /*03f0*/  DFMA R6, R8, -UR4, R6 ;  /* 0x8000000408067c2b */ /* 0x000fe20008000006 */
[----:B------:R-:W-:Y:S01]  /*0400*/  UMOV UR4, 0x252049c0 ;  /* 0x252049c000047882 */ /* 0x000fe20000000000 */
[----:B------:R-:W-:-:S06]  /*0410*/  UMOV UR5, 0x397b839a ;  /* 0x397b839a00057882 */ /* 0x000fcc0000000000 */
[----:B------:R-:W-:Y:S01]  /*0420*/  DFMA R8, R8, -UR4, R6 ;  /* 0x8000000408087c2b */ /* 0x000fe20008000006 */
[----:B------:R-:W-:Y:S10]  /*0430*/  @!P0 BRA `(.L_x_19) ;  /* 0x00000000000c8947 */ /* 0x000ff40003800000 */
[----:B------:R-:W-:Y:S01]  /*0440*/  IMAD.MOV.U32 R12, RZ, RZ, R3 ;  /* 0x000000ffff0c7224 */ /* 0x000fe200078e0003 */
[----:B------:R-:W-:-:S07]  /*0450*/  MOV R14, 0x470 ;  /* 0x00000470000e7802 */ /* 0x000fce0000000f00 */
[----:B-----5:R-:W-:Y:S05]  /*0460*/  CALL.REL.NOINC `($_Z8run_stepiiPdS_S_S_S_S_S_Pi$__internal_trig_reduction_slowpathd) ;  /* 0x0000002000707944 */ /* 0x020fea0003c00000 */
.L_x_19:
[----:B------:R-:W-:Y:S05]  /*0470*/  BSYNC.RECONVERGENT B2 ;  /* 0x0000000000027941 */ /* 0x000fea0003800200 */
.L_x_18:
[----:B------:R-:W0:Y:S01]  /*0480*/  LDCU.64 UR4, c[0x4][0x8] ;  /* 0x01000100ff0477ac */ /* 0x000e220008000a00 */
[----:B------:R-:W-:-:S05]  /*0490*/  IMAD.SHL.U32 R2, R0, 0x40, RZ ;  /* 0x0000004000027824 */ /* 0x000fca00078e00ff */
[----:B------:R-:W-:-:S04]  /*04a0*/  LOP3.LUT R2, R2, 0x40, RZ, 0xc0, !PT ;  /* 0x0000004002027812 */ /* 0x000fc800078ec0ff */
[----:B0-----:R-:W-:-:S05]  /*04b0*/  IADD3 R24, P0, PT, R2, UR4, RZ ;  /* 0x0000000402187c10 */ /* 0x001fca000ff1e0ff */
[----:B------:R-:W-:-:S05]  /*04c0*/  IMAD.X R25, RZ, RZ, UR5, P0 ;  /* 0x00000005ff197e24 */ /* 0x000fca00080e06ff */
[----:B------:R-:W2:Y:S04]  /*04d0*/  LDG.E.128.CONSTANT R20, desc[UR6][R24.64] ;  /* 0x0000000618147981 */ /* 0x000ea8000c1e9d00 */
[----:B------:R-:W3:Y:S04]  /*04e0*/  LDG.E.128.CONSTANT R12, desc[UR6][R24.64+0x10] ;  /* 0x00001006180c7981 */ /* 0x000ee8000c1e9d00 */
[----:B------:R-:W4:Y:S01]  /*04f0*/  LDG.E.128.CONSTANT R4, desc[UR6][R24.64+0x20] ;  /* 0x0000200618047981 */ /* 0x000f22000c1e9d00 */
[----:B------:R-:W-:Y:S01]  /*0500*/  LOP3.LUT R2, R0, 0x1, RZ, 0xc0, !PT ;  /* 0x0000000100027812 */ /* 0x000fe200078ec0ff */
[----:B------:R-:W-:-:S02]  /*0510*/  IMAD.MOV.U32 R26, RZ, RZ, 0x20fd8164 ;  /* 0x20fd8164ff1a7424 */ /* 0x000fc400078e00ff */
[----:B------:R-:W-:Y:S01]  /*0520*/  IMAD.MOV.U32 R11, RZ, RZ, 0x3da8ff83 ;  /* 0x3da8ff83ff0b7424 */ /* 0x000fe200078e00ff */
[----:B------:R-:W-:Y:S01]  /*0530*/  ISETP.NE.U32.AND P0, PT, R2, 0x1, PT ;  /* 0x000000010200780c */ /* 0x000fe20003f05070 */
[----:B------:R-:W-:-:S03]  /*0540*/  DMUL R2, R8, R8 ;  /* 0x0000000808027228 */ /* 0x000fc60000000000 */
[----:B------:R-:W-:Y:S02]  /*0550*/  FSEL R26, R26, -8.06006814911005101289e+34, !P0 ;  /* 0xf9785eba1a1a7808 */ /* 0x000fe40004000000 */
[----:B------:R-:W-:-:S06]  /*0560*/  FSEL R27, -R11, 0.11223486810922622681, !P0 ;  /* 0x3de5db650b1b7808 */ /* 0x000fcc0004000100 */
[----:B--2---:R-:W-:-:S08]  /*0570*/  DFMA R20, R2, R26, R20 ;  /* 0x0000001a0214722b */ /* 0x004fd00000000014 */
[----:B------:R-:W-:-:S08]  /*0580*/  DFMA R20, R2, R20, R22 ;  /* 0x000000140214722b */ /* 0x000fd00000000016 */
[----:B---3--:R-:W-:-:S08]  /*0590*/  DFMA R12, R2, R20, R12 ;  /* 0x00000014020c722b */ /* 0x008fd0000000000c */
[----:B------:R-:W-:-:S08]  /*05a0*/  DFMA R12, R2, R12, R14 ;  /* 0x0000000c020c722b */ /* 0x000fd0000000000e */
[----:B----4-:R-:W-:-:S08]  /*05b0*/  DFMA R4, R2, R12, R4 ;  /* 0x0000000c0204722b */ /* 0x010fd00000000004 */
[----:B------:R-:W-:Y:S01]  /*05c0*/  DFMA R4, R2, R4, R6 ;  /* 0x000000040204722b */ /* 0x000fe20000000006 */
[----:B------:R-:W-:Y:S02]  /*05d0*/  IMAD.MOV.U32 R6, RZ, RZ, 0x0 ;  /* 0x00000000ff067424 */ /* 0x000fe400078e00ff */
[----:B------:R-:W-:-:S05]  /*05e0*/  IMAD.MOV.U32 R7, RZ, RZ, 0x3fe00000 ;  /* 0x3fe00000ff077424 */ /* 0x000fca00078e00ff */
[----:B------:R-:W-:Y:S02]  /*05f0*/  DFMA R8, R4, R8, R8 ;  /* 0x000000080408722b */ /* 0x000fe40000000008 */
[----:B------:R-:W-:-:S10]  /*0600*/  DFMA R2, R2, R4, 1 ;  /* 0x3ff000000202742b */ /* 0x000fd40000000004 */
[----:B------:R-:W-:Y:S02]  /*0610*/  FSEL R4, R2, R8, !P0 ;  /* 0x0000000802047208 */ /* 0x000fe40004000000 */
[----:B------:R-:W-:Y:S02]  /*0620*/  FSEL R5, R3, R9, !P0 ;  /* 0x0000000903057208 */ /* 0x000fe40004000000 */
[----:B------:R-:W-:-:S04]  /*0630*/  LOP3.LUT P0, RZ, R0, 0x2, RZ, 0xc0, !PT ;  /* 0x0000000200ff7812 */ /* 0x000fc8000780c0ff */
[----:B------:R-:W-:-:S10]  /*0640*/  DADD R2, RZ, -R4 ;  /* 0x00000000ff027229 */ /* 0x000fd40000000804 */
[----:B------:R-:W-:Y:S02]  /*0650*/  FSEL R2, R4, R2, !P0 ;  /* 0x0000000204027208 */ /* 0x000fe40004000000 */
[----:B------:R-:W-:-:S06]  /*0660*/  FSEL R3, R5, R3, !P0 ;  /* 0x0000000305037208 */ /* 0x000fcc0004000000 */
[----:B------:R-:W-:-:S08]  /*0670*/  DFMA R2, |R2|, R6, 1 ;  /* 0x3ff000000202742b */ /* 0x000fd00000000206 */
[----:B-----5:R-:W-:-:S11]  /*0680*/  DMUL R16, R16, R2 ;  /* 0x0000000210107228 */ /* 0x020fd60000000000 */
.L_x_16:
[----:B------:R-:W-:Y:S05]  /*0690*/  BSYNC.RECONVERGENT B1 ;  /* 0x0000000000017941 */ /* 0x000fea0003800200 */
.L_x_15:
[----:B------:R-:W0:Y:S08]  /*06a0*/  LDC.64 R14, c[0x0][0x390] ;  /* 0x0000e400ff0e7b82 */ /* 0x000e300000000a00 */
[----:B------:R-:W1:Y:S08]  /*06b0*/  LDC.64 R4, c[0x0][0x388] ;  /* 0x0000e200ff047b82 */ /* 0x000e700000000a00 */
[----:B------:R-:W2:Y:S01]  /*06c0*/  LDC.64 R22, c[0x0][0x398] ;  /* 0x0000e600ff167b82 */ /* 0x000ea20000000a00 */
[----:B0-----:R-:W-:-:S04]  /*06d0*/  IMAD.WIDE.U32 R6, R19, 0x8, R14 ;  /* 0x0000000813067825 */ /* 0x001fc800078e000e */
[C---:B------:R-:W-:Y:S02]  /*06e0*/  IMAD.WIDE.U32 R14, R10.reuse, 0x8, R14 ;  /* 0x000000080a0e7825 */ /* 0x040fe400078e000e */
[----:B------:R-:W3:Y:S02]  /*06f0*/  LDG.E.64 R6, desc[UR6][R6.64] ;  /* 0x0000000606067981 */ /* 0x000ee4000c1e1b00 */
[C-C-:B-1----:R-:W-:Y:S02]  /*0700*/  IMAD.WIDE.U32 R2, R19.reuse, 0x8, R4.reuse ;  /* 0x0000000813027825 */ /* 0x142fe400078e0004 */
[----:B------:R-:W3:Y:S02]  /*0710*/  LDG.E.64 R8, desc[UR6][R14.64] ;  /* 0x000000060e087981 */ /* 0x000ee4000c1e1b00 */
[----:B------:R-:W-:Y:S02]  /*0720*/  IMAD.WIDE.U32 R4, R10, 0x8, R4 ;  /* 0x000000080a047825 */ /* 0x000fe400078e0004 */
[----:B------:R-:W4:Y:S02]  /*0730*/  LDG.E.64 R2, desc[UR6][R2.64] ;  /* 0x0000000602027981 */ /* 0x000f24000c1e1b00 */
[----:B--2---:R-:W-:-:S02]  /*0740*/  IMAD.WIDE.U32 R20, R19, 0x8, R22 ;  /* 0x0000000813147825 */ /* 0x004fc400078e0016 */
[----:B------:R-:W4:Y:S02]  /*0750*/  LDG.E.64 R4, desc[UR6][R4.64] ;  /* 0x0000000604047981 */ /* 0x000f24000c1e1b00 */
[----:B------:R-:W-:Y:S02]  /*0760*/  IMAD.WIDE.U32 R22, R10, 0x8, R22 ;  /* 0x000000080a167825 */ /* 0x000fe400078e0016 */
[----:B------:R-:W2:Y:S04]  /*0770*/  LDG.E.64 R20, desc[UR6][R20.64] ;  /* 0x0000000614147981 */ /* 0x000ea8000c1e1b00 */
[----:B------:R-:W2:Y:S01]  /*0780*/  LDG.E.64 R22, desc[UR6][R22.64] ;  /* 0x0000000616167981 */ /* 0x000ea2000c1e1b00 */
[----:B------:R-:W-:Y:S01]  /*0790*/  UMOV UR4, 0xa0b5ed8d ;  /* 0xa0b5ed8d00047882 */ /* 0x000fe20000000000 */
[----:B------:R-:W-:Y:S01]  /*07a0*/  UMOV UR5, 0x3eb0c6f7 ;  /* 0x3eb0c6f700057882 */ /* 0x000fe20000000000 */
[----:B------:R-:W-:Y:S01]  /*07b0*/  BSSY.RECONVERGENT B1, `(.L_x_20) ;  /* 0x0000011000017945 */ /* 0x000fe20003800200 */
[----:B---3--:R-:W-:-:S02]  /*07c0*/  DADD R8, R6, -R8 ;  /* 0x0000000006087229 */ /* 0x008fc40000000808 */
[----:B----4-:R-:W-:-:S06]  /*07d0*/  DADD R12, R2, -R4 ;  /* 0x00000000020c7229 */ /* 0x010fcc0000000804 */
[----:B------:R-:W-:Y:S02]  /*07e0*/  DMUL R14, R8, R8 ;  /* 0x00000008080e7228 */ /* 0x000fe40000000000 */
[----:B--2---:R-:W-:-:S06]  /*07f0*/  DADD R6, R20, -R22 ;  /* 0x0000000014067229 */ /* 0x004fcc0000000816 */
[----:B------:R-:W-:-:S08]  /*0800*/  DFMA R14, R12, R12, R14 ;  /* 0x0000000c0c0e722b */ /* 0x000fd0000000000e */
[----:B------:R-:W-:-:S08]  /*0810*/  DFMA R2, R6, R6, R14 ;  /* 0x000000060602722b */ /* 0x000fd0000000000e */
[----:B------:R-:W-:-:S08]  /*0820*/  DADD R2, R2, UR4 ;  /* 0x0000000402027e29 */ /* 0x000fd00008000000 */
[----:B------:R-:W-:-:S14]  /*0830*/  DSETP.NEU.AND P0, PT, R2, RZ, PT ;  /* 0x000000ff0200722a */ /* 0x000fdc0003f0d000 */
[----:B------:R-:W-:Y:S01]  /*0840*/  @!P0 CS2R R4, SRZ ;  /* 0x0000000000048805 */ /* 0x000fe2000001ff00 */
[----:B------:R-:W-:Y:S06]  /*0850*/  @!P0 BRA `(.L_x_21) ;  /* 0x0000000000188947 */ /* 0x000fec0003800000 */
[----:B------:R-:W-:Y:S01]  /*0860*/  DADD R20, -RZ, |R2| ;  /* 0x00000000ff147229 */ /* 0x000fe20000000502 */
[----:B------:R-:W-:-:S10]  /*0870*/  MOV R0, 0x890 ;  /* 0x0000089000007802 */ /* 0x000fd40000000f00 */
[----:B-----5:R-:W-:Y:S05]  /*0880*/  CALL.REL.NOINC `($_Z8run_stepiiPdS_S_S_S_S_S_Pi$__internal_accurate_pow) ;  /* 0x0000001000c47944 */ /* 0x020fea0003c00000 */
[----:B------:R-:W-:-:S04]  /*0890*/  ISETP.GE.AND P0, PT, R3, RZ, PT ;  /* 0x000000ff0300720c */ /* 0x000fc80003f06270 */
[----:B------:R-:W-:Y:S02]  /*08a0*/  FSEL R4, R11, RZ, P0 ;  /* 0x000000ff0b047208 */ /* 0x000fe40000000000 */
[----:B------:R-:W-:-:S07]  /*08b0*/  FSEL R5, R22, -QNAN , P0 ;  /* 0xfff8000016057808 */ /* 0x000fce0000000000 */
.L_x_21:
[----:B------:R-:W-:Y:S05]  /*08c0*/  BSYNC.RECONVERGENT B1 ;  /* 0x0000000000017941 */ /* 0x000fea0003800200 */
.L_x_20:
[----:B-----5:R-:W0:Y:S01]  /*08d0*/  MUFU.RCP64H R21, R17 ;  /* 0x0000001100157308 */ /* 0x020e220000001800 */
[----:B------:R-:W-:Y:S01]  /*08e0*/  IMAD.MOV.U32 R20, RZ, RZ, 0x1 ;  /* 0x00000001ff147424 */ /* 0x000fe200078e00ff */
[C---:B------:R-:W-:Y:S01]  /*08f0*/  DADD R14, R2.reuse, 1.5 ;  /* 0x3ff80000020e7429 */ /* 0x040fe20000000000 */
[----:B------:R-:W-:Y:S01]  /*0900*/  BSSY.RECONVERGENT B1, `(.L_x_22) ;  /* 0x000000f000017945 */ /* 0x000fe20003800200 */
[----:B------:R-:W-:-:S08]  /*0910*/  DSETP.NEU.AND P1, PT, R2, 1, PT ;  /* 0x3ff000000200742a */ /* 0x000fd00003f2d000 */
[----:B------:R-:W-:-:S04]  /*0920*/  LOP3.LUT R14, R15, 0x7ff00000, RZ, 0xc0, !PT ;  /* 0x7ff000000f0e7812 */ /* 0x000fc800078ec0ff */
[----:B------:R-:W-:Y:S01]  /*0930*/  ISETP.NE.AND P0, PT, R14, 0x7ff00000, PT ;  /* 0x7ff000000e00780c */ /* 0x000fe20003f05270 */
[----:B0-----:R-:W-:-:S08]  /*0940*/  DFMA R22, R20, -R16, 1 ;  /* 0x3ff000001416742b */ /* 0x001fd00000000810 */
[----:B------:R-:W-:-:S08]  /*0950*/  DFMA R22, R22, R22, R22 ;  /* 0x000000161616722b */ /* 0x000fd00000000016 */
[----:B------:R-:W-:-:S08]  /*0960*/  DFMA R22, R20, R22, R20 ;  /* 0x000000161416722b */ /* 0x000fd00000000014 */
[----:B------:R-:W-:Y:S01]  /*0970*/  DFMA R14, R22, -R16, 1 ;  /* 0x3ff00000160e742b */ /* 0x000fe20000000810 */
[----:B------:R-:W-:Y:S10]  /*0980*/  @P0 BRA `(.L_x_23) ;  /* 0x0000000000180947 */ /* 0x000ff40003800000 */
[----:B------:R-:W-:-:S14]  /*0990*/  DSETP.NAN.AND P0, PT, R2, R2, PT ;  /* 0x000000020200722a */ /* 0x000fdc0003f08000 */
[----:B------:R-:W-:Y:S01]  /*09a0*/  @P0 DADD R4, R2, 1.5 ;  /* 0x3ff8000002040429 */ /* 0x000fe20000000000 */
[----:B------:R-:W-:Y:S10]  /*09b0*/  @P0 BRA `(.L_x_23) ;  /* 0x00000000000c0947 */ /* 0x000ff40003800000 */
[----:B------:R-:W-:-:S14]  /*09c0*/  DSETP.NEU.AND P0, PT, R2, +INF , PT ;  /* 0x7ff000000200742a */ /* 0x000fdc0003f0d000 */
[----:B------:R-:W-:Y:S02]  /*09d0*/  @!P0 IMAD.MOV.U32 R4, RZ, RZ, 0x0 ;  /* 0x00000000ff048424 */ /* 0x000fe400078e00ff */
[----:B------:R-:W-:-:S07]  /*09e0*/  @!P0 IMAD.MOV.U32 R5, RZ, RZ, 0x7ff00000 ;  /* 0x7ff00000ff058424 */ /* 0x000fce00078e00ff */
.L_x_23:
[----:B------:R-:W-:Y:S05]  /*09f0*/  BSYNC.RECONVERGENT B1 ;  /* 0x0000000000017941 */ /* 0x000fea0003800200 */
.L_x_22:
[----:B------:R-:W-:Y:S01]  /*0a00*/  DFMA R14, R22, R14, R22 ;  /* 0x0000000e160e722b */ /* 0x000fe20000000016 */
[----:B------:R-:W-:Y:S01]  /*0a10*/  FSEL R20, R4, RZ, P1 ;  /* 0x000000ff04147208 */ /* 0x000fe20000800000 */
[----:B------:R-:W-:Y:S01]  /*0a20*/  BSSY.RECONVERGENT B1, `(.L_x_24) ;  /* 0x0000011000017945 */ /* 0x000fe20003800200 */
[----:B------:R-:W-:-:S04]  /*0a30*/  FSEL R21, R5, 1.875, P1 ;  /* 0x3ff0000005157808 */ /* 0x000fc80000800000 */
[----:B------:R-:W-:Y:S02]  /*0a40*/  FSETP.GEU.AND P1, PT, |R21|, 6.5827683646048100446e-37, PT ;  /* 0x036000001500780b */ /* 0x000fe40003f2e200 */
[----:B------:R-:W-:-:S08]  /*0a50*/  DMUL R4, R14, R20 ;  /* 0x000000140e047228 */ /* 0x000fd00000000000 */
[----:B------:R-:W-:-:S08]  /*0a60*/  DFMA R2, R4, -R16, R20 ;  /* 0x800000100402722b */ /* 0x000fd00000000014 */
[----:B------:R-:W-:-:S10]  /*0a70*/  DFMA R4, R14, R2, R4 ;  /* 0x000000020e04722b */ /* 0x000fd40000000004 */
[----:B------:R-:W-:-:S05]  /*0a80*/  FFMA R0, RZ, R17, R5 ;  /* 0x00000011ff007223 */ /* 0x000fca0000000005 */
[----:B------:R-:W-:-:S13]  /*0a90*/  FSETP.GT.AND P0, PT, |R0|, 1.469367938527859385e-39, PT ;  /* 0x001000000000780b */ /* 0x000fda0003f04200 */
[----:B------:R-:W-:Y:S05]  /*0aa0*/  @P0 BRA P1, `(.L_x_25) ;  /* 0x0000000000200947 */ /* 0x000fea0000800000 */
[----:B------:R-:W-:Y:S01]  /*0ab0*/  IMAD.MOV.U32 R11, RZ, RZ, R16 ;  /* 0x000000ffff0b7224 */ /* 0x000fe200078e0010 */
[----:B------:R-:W-:Y:S01]  /*0ac0*/  MOV R0, 0xb10 ;  /* 0x00000b1000007802 */ /* 0x000fe20000000f00 */
[----:B------:R-:W-:Y:S02]  /*0ad0*/  IMAD.MOV.U32 R24, RZ, RZ, R17 ;  /* 0x000000ffff187224 */ /* 0x000fe400078e0011 */
[----:B------:R-:W-:Y:S02]  /*0ae0*/  IMAD.MOV.U32 R4, RZ, RZ, R20 ;  /* 0x000000ffff047224 */ /* 0x000fe400078e0014 */
[----:B------:R-:W-:-:S07]  /*0af0*/  IMAD.MOV.U32 R5, RZ, RZ, R21 ;  /* 0x000000ffff057224 */ /* 0x000fce00078e0015 */
[----:B------:R-:W-:Y:S05]  /*0b00*/  CALL.REL.NOINC `($__internal_2_$__cuda_sm20_div_rn_f64_full) ;  /* 0x0000000800a47944 */ /* 0x000fea0003c00000 */
[----:B------:R-:W-:Y:S02]  /*0b10*/  IMAD.MOV.U32 R4, RZ, RZ, R24 ;  /* 0x000000ffff047224 */ /* 0x000fe400078e0018 */
[----:B------:R-:W-:-:S07]  /*0b20*/  IMAD.MOV.U32 R5, RZ, RZ, R25 ;  /* 0x000000ffff057224 */ /* 0x000fce00078e0019 */
.L_x_25:
[----:B------:R-:W-:Y:S05]  /*0b30*/  BSYNC.RECONVERGENT B1 ;  /* 0x0000000000017941 */ /* 0x000fea0003800200 */
.L_x_24:
[----:B------:R-:W0:Y:S01]  /*0b40*/  MUFU.RCP64H R3, 6.6739946902316660271e-11 ;  /* 0x3dd2586800037908 */ /* 0x000e220000001800 */
[----:B------:R-:W-:Y:S01]  /*0b50*/  IMAD.MOV.U32 R16, RZ, RZ, -0xb2151ea ;  /* 0xf4deae16ff107424 */ /* 0x000fe200078e00ff */
[----:B------:R-:W-:Y:S01]  /*0b60*/  FSETP.GEU.AND P1, PT, |R5|, 6.5827683646048100446e-37, PT ;  /* 0x036000000500780b */ /* 0x000fe20003f2e200 */
[----:B------:R-:W-:Y:S01]  /*0b70*/  IMAD.MOV.U32 R17, RZ, RZ, 0x3dd25868 ;  /* 0x3dd25868ff117424 */ /* 0x000fe200078e00ff */
[----:B------:R-:W-:Y:S01]  /*0b80*/  BSSY.RECONVERGENT B1, `(.L_x_26) ;  /* 0x0000013000017945 */ /* 0x000fe20003800200 */
[----:B------:R-:W-:-:S06]  /*0b90*/  IMAD.MOV.U32 R2, RZ, RZ, 0x1 ;  /* 0x00000001ff027424 */ /* 0x000fcc00078e00ff */
[----:B0-----:R-:W-:-:S08]  /*0ba0*/  DFMA R14, R2, -R16, 1 ;  /* 0x3ff00000020e742b */ /* 0x001fd00000000810 */
[----:B------:R-:W-:-:S08]  /*0bb0*/  DFMA R14, R14, R14, R14 ;  /* 0x0000000e0e0e722b */ /* 0x000fd0000000000e */
[----:B------:R-:W-:-:S08]  /*0bc0*/  DFMA R14, R2, R14, R2 ;  /* 0x0000000e020e722b */ /* 0x000fd00000000002 */
[----:B------:R-:W-:-:S08]  /*0bd0*/  DFMA R2, R14, -R16, 1 ;  /* 0x3ff000000e02742b */ /* 0x000fd00000000810 */
[----:B------:R-:W-:-:S08]  /*0be0*/  DFMA R2, R14, R2, R14 ;  /* 0x000000020e02722b */ /* 0x000fd0000000000e */
[----:B------:R-:W-:-:S08]  /*0bf0*/  DMUL R14, R2, R4 ;  /* 0x00000004020e7228 */ /* 0x000fd00000000000 */
[----:B------:R-:W-:-:S08]  /*0c00*/  DFMA R16, R14, -R16, R4 ;  /* 0x800000100e10722b */ /* 0x000fd00000000004 */
[----:B------:R-:W-:-:S10]  /*0c10*/  DFMA R2, R2, R16, R14 ;  /* 0x000000100202722b */ /* 0x000fd4000000000e */
[----:B------:R-:W-:-:S05]  /*0c20*/  FFMA R0, RZ, 0.10270768404006958008, R3 ;  /* 0x3dd25868ff007823 */ /* 0x000fca0000000003 */
[----:B------:R-:W-:-:S13]  /*0c30*/  FSETP.GT.AND P0, PT, |R0|, 1.469367938527859385e-39, PT ;  /* 0x001000000000780b */ /* 0x000fda0003f04200 */
[----:B------:R-:W-:Y:S05]  /*0c40*/  @P0 BRA P1, `(.L_x_27) ;  /* 0x0000000000180947 */ /* 0x000fea0000800000 */
[----:B------:R-:W-:Y:S01]  /*0c50*/  IMAD.MOV.U32 R11, RZ, RZ, -0xb2151ea ;  /* 0xf4deae16ff0b7424 */ /* 0x000fe200078e00ff */
[----:B------:R-:W-:Y:S01]  /*0c60*/  MOV R0, 0xc90 ;  /* 0x00000c9000007802 */ /* 0x000fe20000000f00 */
[----:B------:R-:W-:-:S07]  /*0c70*/  IMAD.MOV.U32 R24, RZ, RZ, 0x3dd25868 ;  /* 0x3dd25868ff187424 */ /* 0x000fce00078e00ff */
[----:B------:R-:W-:Y:S05]  /*0c80*/  CALL.REL.NOINC `($__internal_2_$__cuda_sm20_div_rn_f64_full) ;  /* 0x0000000800447944 */ /* 0x000fea0003c00000 */
[----:B------:R-:W-:Y:S02]  /*0c90*/  IMAD.MOV.U32 R2, RZ, RZ, R24 ;  /* 0x000000ffff027224 */ /* 0x000fe400078e0018 */
[----:B------:R-:W-:-:S07]  /*0ca0*/  IMAD.MOV.U32 R3, RZ, RZ, R25 ;  /* 0x000000ffff037224 */ /* 0x000fce00078e0019 */
.L_x_27:
[----:B------:R-:W-:Y:S05]  /*0cb0*/  BSYNC.RECONVERGENT B1 ;  /* 0x0000000000017941 */ /* 0x000fea0003800200 */
.L_x_26:
[----:B------:R-:W0:Y:S01]  /*0cc0*/  MUFU.RCP64H R5, R3 ;  /* 0x0000000300057308 */ /* 0x000e220000001800 */
[----:B------:R-:W-:Y:S01]  /*0cd0*/  IMAD.MOV.U32 R4, RZ, RZ, 0x1 ;  /* 0x00000001ff047424 */ /* 0x000fe200078e00ff */
[----:B------:R-:W-:Y:S01]  /*0ce0*/  FSETP.GEU.AND P1, PT, |R13|, 6.5827683646048100446e-37, PT ;  /* 0x036000000d00780b */ /* 0x000fe20003f2e200 */
[----:B------:R-:W-:Y:S04]  /*0cf0*/  BSSY.RECONVERGENT B1, `(.L_x_28) ;  /* 0x0000014000017945 */ /* 0x000fe80003800200 */
        /* <DEDUP_REMOVED lines=19> */
.L_x_29:
[----:B------:R-:W-:Y:S05]  /*0e30*/  BSYNC.RECONVERGENT B1 ;  /* 0x0000000000017941 */ /* 0x000fea0003800200 */
.L_x_28:
[----:B------:R-:W0:Y:S01]  /*0e40*/  S2R R11, SR_CgaCtaId ;  /* 0x00000000000b7919 */ /* 0x000e220000008800 */
[----:B------:R-:W-:Y:S01]  /*0e50*/  MOV R0, 0x400 ;  /* 0x0000040000007802 */ /* 0x000fe20000000f00 */
[----:B------:R-:W-:Y:S03]  /*0e60*/  BSSY.RECONVERGENT B1, `(.L_x_30) ;  /* 0x0000006000017945 */ /* 0x000fe60003800200 */
[----:B0-----:R-:W-:-:S07]  /*0e70*/  LEA R11, R11, R0, 0x18 ;  /* 0x000000000b0b7211 */ /* 0x001fce00078ec0ff */
.L_x_31:
[----:B------:R-:W0:Y:S02]  /*0e80*/  LDS.64 R12, [R11] ;  /* 0x000000000b0c7984 */ /* 0x000e240000000a00 */
[----:B0-----:R-:W-:-:S07]  /*0e90*/  DADD R14, R4, R12 ;  /* 0x00000000040e7229 */ /* 0x001fce000000000c */
[----:B------:R-:W0:Y:S02]  /*0ea0*/  ATOMS.CAST.SPIN.64 P0, [R11], R12, R14 ;  /* 0x0000000c0b00758d */ /* 0x000e24000180040e */
[----:B0-----:R-:W-:Y:S05]  /*0eb0*/  @!P0 BRA `(.L_x_31) ;  /* 0xfffffffc00f08947 */ /* 0x001fea000383ffff */
[----:B------:R-:W-:Y:S05]  /*0ec0*/  BSYNC.RECONVERGENT B1 ;  /* 0x0000000000017941 */ /* 0x000fea0003800200 */
.L_x_30:
        /* <DEDUP_REMOVED lines=23> */
.L_x_33:
[----:B------:R-:W-:Y:S05]  /*1040*/  BSYNC.RECONVERGENT B1 ;  /* 0x0000000000017941 */ /* 0x000fea0003800200 */
.L_x_32:
[----:B------:R-:W0:Y:S01]  /*1050*/  S2R R9, SR_CgaCtaId ;  /* 0x0000000000097919 */ /* 0x000e220000008800 */
[----:B------:R-:W-:Y:S01]  /*1060*/  MOV R0, 0x400 ;  /* 0x0000040000007802 */ /* 0x000fe20000000f00 */
[----:B------:R-:W-:Y:S04]  /*1070*/  BSSY.RECONVERGENT B1, `(.L_x_34) ;  /* 0x0000007000017945 */ /* 0x000fe80003800200 */
[----:B------:R-:W-:-:S05]  /*1080*/  VIADD R0, R0, 0x8 ;  /* 0x0000000800007836 */ /* 0x000fca0000000000 */
[----:B0-----:R-:W-:-:S07]  /*1090*/  LEA R9, R9, R0, 0x18 ;  /* 0x0000000009097211 */ /* 0x001fce00078ec0ff */
.L_x_35:
[----:B------:R-:W0:Y:S02]  /*10a0*/  LDS.64 R12, [R9] ;  /* 0x00000000090c7984 */ /* 0x000e240000000a00 */
[----:B0-----:R-:W-:-:S07]  /*10b0*/  DADD R14, R4, R12 ;  /* 0x00000000040e7229 */ /* 0x001fce000000000c */
[----:B------:R-:W0:Y:S02]  /*10c0*/  ATOMS.CAST.SPIN.64 P0, [R9], R12, R14 ;  /* 0x0000000c0900758d */ /* 0x000e24000180040e */
[----:B0-----:R-:W-:Y:S05]  /*10d0*/  @!P0 BRA `(.L_x_35) ;  /* 0xfffffffc00f08947 */ /* 0x001fea000383ffff */
[----:B------:R-:W-:Y:S05]  /*10e0*/  BSYNC.RECONVERGENT B1 ;  /* 0x0000000000017941 */ /* 0x000fea0003800200 */
.L_x_34:
        /* <DEDUP_REMOVED lines=23> */
.L_x_37:
[----:B------:R-:W-:Y:S05]  /*1260*/  BSYNC.RECONVERGENT B1 ;  /* 0x0000000000017941 */ /* 0x000fea0003800200 */
.L_x_36:
[----:B------:R-:W0:Y:S01]  /*1270*/  S2R R3, SR_CgaCtaId ;  /* 0x0000000000037919 */ /* 0x000e220000008800 */
[----:B------:R-:W-:-:S05]  /*1280*/  MOV R0, 0x400 ;  /* 0x0000040000007802 */ /* 0x000fca0000000f00 */
[----:B------:R-:W-:-:S05]  /*1290*/  VIADD R0, R0, 0x10 ;  /* 0x0000001000007836 */ /* 0x000fca0000000000 */
[----:B0-----:R-:W-:-:S07]  /*12a0*/  LEA R3, R3, R0, 0x18 ;  /* 0x0000000003037211 */ /* 0x001fce00078ec0ff */
.L_x_38:
[----:B------:R-:W0:Y:S02]  /*12b0*/  LDS.64 R12, [R3] ;  /* 0x00000000030c7984 */ /* 0x000e240000000a00 */
[----:B0-----:R-:W-:-:S07]  /*12c0*/  DADD R14, R4, R12 ;  /* 0x00000000040e7229 */ /* 0x001fce000000000c */
[----:B------:R-:W0:Y:S02]  /*12d0*/  ATOMS.CAST.SPIN.64 P0, [R3], R12, R14 ;  /* 0x0000000c0300758d */ /* 0x000e24000180040e */
[----:B0-----:R-:W-:Y:S05]  /*12e0*/  @!P0 BRA `(.L_x_38) ;  /* 0xfffffffc00f08947 */ /* 0x001fea000383ffff */
.L_x_14:
[----:B------:R-:W-:Y:S05]  /*12f0*/  BSYNC.RECONVERGENT B0 ;  /* 0x0000000000007941 */ /* 0x000fea0003800200 */
.L_x_13:
[----:B------:R-:W-:Y:S01]  /*1300*/  BAR.SYNC.DEFER_BLOCKING 0x0 ;  /* 0x0000000000007b1d */ /* 0x000fe20000010000 */
[----:B------:R-:W-:-:S13]  /*1310*/  ISETP.NE.AND P0, PT, R19, RZ, PT ;  /* 0x000000ff1300720c */ /* 0x000fda0003f05270 */
[----:B------:R-:W-:Y:S05]  /*1320*/  @P0 EXIT ;  /* 0x000000000000094d */ /* 0x000fea0003800000 */
[----:B------:R-:W0:Y:S08]  /*1330*/  LDC.64 R8, c[0x0][0x3a0] ;  /* 0x0000e800ff087b82 */ /* 0x000e300000000a00 */
[----:B------:R-:W1:Y:S01]  /*1340*/  S2UR UR5, SR_CgaCtaId ;  /* 0x00000000000579c3 */ /* 0x000e620000008800 */
[----:B------:R-:W-:-:S07]  /*1350*/  UMOV UR4, 0x400 ;  /* 0x0000040000047882 */ /* 0x000fce0000000000 */
[----:B------:R-:W2:Y:S01]  /*1360*/  LDC.64 R14, c[0x0][0x3a8] ;  /* 0x0000ea00ff0e7b82 */ /* 0x000ea20000000a00 */
[----:B0-----:R-:W-:-:S07]  /*1370*/  IMAD.WIDE.U32 R8, R10, 0x8, R8 ;  /* 0x000000080a087825 */ /* 0x001fce00078e0008 */
[----:B------:R-:W0:Y:S01]  /*1380*/  LDC.64 R18, c[0x0][0x388] ;  /* 0x0000e200ff127b82 */ /* 0x000e220000000a00 */
[----:B------:R-:W3:Y:S01]  /*1390*/  LDG.E.64 R2, desc[UR6][R8.64] ;  /* 0x0000000608027981 */ /* 0x000ee2000c1e1b00 */
[----:B-1----:R-:W-:-:S06]  /*13a0*/  ULEA UR4, UR5, UR4, 0x18 ;  /* 0x0000000405047291 */ /* 0x002fcc000f8ec0ff */
[----:B------:R-:W1:Y:S03]  /*13b0*/  LDC.64 R20, c[0x0][0x398] ;  /* 0x0000e600ff147b82 */ /* 0x000e660000000a00 */
[----:B------:R-:W3:Y:S02]  /*13c0*/  LDS.128 R4, [UR4] ;  /* 0x00000004ff047984 */ /* 0x000ee40008000c00 */
[----:B---3--:R-:W-:Y:S01]  /*13d0*/  DFMA R12, R4, 60, R2 ;  /* 0x404e0000040c782b */ /* 0x008fe20000000002 */
[C---:B--2---:R-:W-:Y:S02]  /*13e0*/  IMAD.WIDE.U32 R2, R10.reuse, 0x8, R14 ;  /* 0x000000080a027825 */ /* 0x044fe400078e000e */
[----:B------:R-:W2:Y:S04]  /*13f0*/  LDC.64 R14, c[0x0][0x3b0] ;  /* 0x0000ec00ff0e7b82 */ /* 0x000ea80000000a00 */
[----:B------:R-:W-:Y:S04]  /*1400*/  STG.E.64 desc[UR6][R8.64], R12 ;  /* 0x0000000c08007986 */ /* 0x000fe8000c101b06 */
[----:B------:R-:W3:Y:S02]  /*1410*/  LDG.E.64 R4, desc[UR6][R2.64] ;  /* 0x0000000602047981 */ /* 0x000ee4000c1e1b00 */
[----:B---3--:R-:W-:Y:S01]  /*1420*/  DFMA R6, R6, 60, R4 ;  /* 0x404e00000606782b */ /* 0x008fe20000000004 */
[----:B--2---:R-:W-:-:S02]  /*1430*/  IMAD.WIDE.U32 R4, R10, 0x8, R14 ;  /* 0x000000080a047825 */ /* 0x004fc400078e000e */
[----:B------:R-:W2:Y:S04]  /*1440*/  LDS.64 R14, [UR4+0x10] ;  /* 0x00001004ff0e7984 */ /* 0x000ea80008000a00 */
[----:B------:R3:W-:Y:S04]  /*1450*/  STG.E.64 desc[UR6][R2.64], R6 ;  /* 0x0000000602007986 */ /* 0x0007e8000c101b06 */
[----:B------:R-:W2:Y:S01]  /*1460*/  LDG.E.64 R16, desc[UR6][R4.64] ;  /* 0x0000000604107981 */ /* 0x000ea2000c1e1b00 */
[C---:B0-----:R-:W-:Y:S01]  /*1470*/  IMAD.WIDE.U32 R18, R10.reuse, 0x8, R18 ;  /* 0x000000080a127825 */ /* 0x041fe200078e0012 */
[----:B--2---:R-:W-:Y:S01]  /*1480*/  DFMA R14, R14, 60, R16 ;  /* 0x404e00000e0e782b */ /* 0x004fe20000000010 */
[----:B------:R-:W0:Y:S06]  /*1490*/  LDC.64 R16, c[0x0][0x390] ;  /* 0x0000e400ff107b82 */ /* 0x000e2c0000000a00 */
[----:B------:R2:W-:Y:S04]  /*14a0*/  STG.E.64 desc[UR6][R4.64], R14 ;  /* 0x0000000e04007986 */ /* 0x0005e8000c101b06 */
[----:B------:R-:W4:Y:S04]  /*14b0*/  LDG.E.64 R8, desc[UR6][R8.64] ;  /* 0x0000000608087981 */ /* 0x000f28000c1e1b00 */
[----:B------:R-:W4:Y:S01]  /*14c0*/  LDG.E.64 R12, desc[UR6][R18.64] ;  /* 0x00000006120c7981 */ /* 0x000f22000c1e1b00 */
[----:B0-----:R-:W-:Y:S01]  /*14d0*/  IMAD.WIDE.U32 R16, R10, 0x8, R16 ;  /* 0x000000080a107825 */ /* 0x001fe200078e0010 */
[----:B----4-:R-:W-:-:S07]  /*14e0*/  DFMA R12, R8, 60, R12 ;  /* 0x404e0000080c782b */ /* 0x010fce000000000c */
[----:B------:R-:W-:Y:S04]  /*14f0*/  STG.E.64 desc[UR6][R18.64], R12 ;  /* 0x0000000c12007986 */ /* 0x000fe8000c101b06 */
[----:B---3--:R-:W3:Y:S04]  /*1500*/  LDG.E.64 R2, desc[UR6][R2.64] ;  /* 0x0000000602027981 */ /* 0x008ee8000c1e1b00 */
[----:B------:R-:W3:Y:S01]  /*1510*/  LDG.E.64 R6, desc[UR6][R16.64] ;  /* 0x0000000610067981 */ /* 0x000ee2000c1e1b00 */
[----:B-1----:R-:W-:Y:S01]  /*1520*/  IMAD.WIDE.U32 R20, R10, 0x8, R20 ;  /* 0x000000080a147825 */ /* 0x002fe200078e0014 */
[----:B---3--:R-:W-:-:S07]  /*1530*/  DFMA R6, R2, 60, R6 ;  /* 0x404e00000206782b */ /* 0x008fce0000000006 */
[----:B------:R-:W-:Y:S04]  /*1540*/  STG.E.64 desc[UR6][R16.64], R6 ;  /* 0x0000000610007986 */ /* 0x000fe8000c101b06 */
[----:B--2---:R-:W2:Y:S04]  /*1550*/  LDG.E.64 R4, desc[UR6][R4.64] ;  /* 0x0000000604047981 */ /* 0x004ea8000c1e1b00 */
[----:B------:R-:W2:Y:S02]  /*1560*/  LDG.E.64 R8, desc[UR6][R20.64] ;  /* 0x0000000614087981 */ /* 0x000ea4000c1e1b00 */
[----:B--2---:R-:W-:-:S07]  /*1570*/  DFMA R8, R4, 60, R8 ;  /* 0x404e00000408782b */ /* 0x004fce0000000008 */
[----:B------:R-:W-:Y:S01]  /*1580*/  STG.E.64 desc[UR6][R20.64], R8 ;  /* 0x0000000814007986 */ /* 0x000fe2000c101b06 */
[----:B------:R-:W-:Y:S05]  /*1590*/  EXIT ;  /* 0x000000000000794d */ /* 0x000fea0003800000 */
        .weak           $__internal_2_$__cuda_sm20_div_rn_f64_full
        .type           $__internal_2_$__cuda_sm20_div_rn_f64_full,@function
        .size           $__internal_2_$__cuda_sm20_div_rn_f64_full,($_Z8run_stepiiPdS_S_S_S_S_S_Pi$__internal_accurate_pow - $__internal_2_$__cuda_sm20_div_rn_f64_full)
$__internal_2_$__cuda_sm20_div_rn_f64_full:
[C---:B------:R-:W-:Y:S01]  /*15a0*/  FSETP.GEU.AND P0, PT, |R24|.reuse, 1.469367938527859385e-39, PT ;  /* 0x001000001800780b */ /* 0x040fe20003f0e200 */
[----:B------:R-:W-:Y:S01]  /*15b0*/  IMAD.MOV.U32 R20, RZ, RZ, R11 ;  /* 0x000000ffff147224 */ /* 0x000fe200078e000b */
[C---:B------:R-:W-:Y:S01]  /*15c0*/  LOP3.LUT R14, R24.reuse, 0x800fffff, RZ, 0xc0, !PT ;  /* 0x800fffff180e7812 */ /* 0x040fe200078ec0ff */
[----:B------:R-:W-:Y:S01]  /*15d0*/  IMAD.MOV.U32 R21, RZ, RZ, R24 ;  /* 0x000000ffff157224 */ /* 0x000fe200078e0018 */
[----:B------:R-:W-:Y:S01]  /*15e0*/  LOP3.LUT R24, R24, 0x7ff00000, RZ, 0xc0, !PT ;  /* 0x7ff0000018187812 */ /* 0x000fe200078ec0ff */
[----:B------:R-:W-:Y:S01]  /*15f0*/  IMAD.MOV.U32 R23, RZ, RZ, R5 ;  /* 0x000000ffff177224 */ /* 0x000fe200078e0005 */
[----:B------:R-:W-:Y:S01]  /*1600*/  LOP3.LUT R15, R14, 0x3ff00000, RZ, 0xfc, !PT ;  /* 0x3ff000000e0f7812 */ /* 0x000fe200078efcff */
[----:B------:R-:W-:Y:S01]  /*1610*/  IMAD.MOV.U32 R14, RZ, RZ, R11 ;  /* 0x000000ffff0e7224 */ /* 0x000fe200078e000b */
[----:B------:R-:W-:Y:S01]  /*1620*/  BSSY.RECONVERGENT B2, `(.L_x_39) ;  /* 0x0000054000027945 */ /* 0x000fe20003800200 */
[----:B------:R-:W-:Y:S01]  /*1630*/  IMAD.MOV.U32 R26, RZ, RZ, 0x1 ;  /* 0x00000001ff1a7424 */ /* 0x000fe200078e00ff */
[C---:B------:R-:W-:Y:S01]  /*1640*/  FSETP.GEU.AND P2, PT, |R23|.reuse, 1.469367938527859385e-39, PT ;  /* 0x001000001700780b */ /* 0x040fe20003f4e200 */
[----:B------:R-:W-:Y:S01]  /*1650*/  IMAD.MOV.U32 R22, RZ, RZ, R4 ;  /* 0x000000ffff167224 */ /* 0x000fe200078e0004 */
[----:B------:R-:W-:Y:S01]  /*1660*/  LOP3.LUT R11, R23, 0x7ff00000, RZ, 0xc0, !PT ;  /* 0x7ff00000170b7812 */ /* 0x000fe200078ec0ff */
[----:B------:R-:W-:-:S03]  /*1670*/  @!P0 DMUL R14, R20, 8.98846567431157953865e+307 ;  /* 0x7fe00000140e8828 */ /* 0x000fc60000000000 */
[----:B------:R-:W-:-:S03]  /*1680*/  ISETP.GE.U32.AND P1, PT, R11, R24, PT ;  /* 0x000000180b00720c */ /* 0x000fc60003f26070 */
[----:B------:R-:W0:Y:S04]  /*1690*/  MUFU.RCP64H R27, R15 ;  /* 0x0000000f001b7308 */ /* 0x000e280000001800 */
[----:B------:R-:W-:Y:S01]  /*16a0*/  @!P2 LOP3.LUT R18, R21, 0x7ff00000, RZ, 0xc0, !PT ;  /* 0x7ff000001512a812 */ /* 0x000fe200078ec0ff */
[----:B------:R-:W-:-:S03]  /*16b0*/  @!P2 IMAD.MOV.U32 R30, RZ, RZ, RZ ;  /* 0x000000ffff1ea224 */ /* 0x000fc600078e00ff */
[----:B------:R-:W-:Y:S01]  /*16c0*/  @!P2 ISETP.GE.U32.AND P3, PT, R11, R18, PT ;  /* 0x000000120b00a20c */ /* 0x000fe20003f66070 */
[----:B------:R-:W-:-:S05]  /*16d0*/  IMAD.MOV.U32 R18, RZ, RZ, 0x1ca00000 ;  /* 0x1ca00000ff127424 */ /* 0x000fca00078e00ff */
[----:B------:R-:W-:Y:S01]  /*16e0*/  @!P2 SEL R25, R18, 0x63400000, !P3 ;  /* 0x634000001219a807 */ /* 0x000fe20005800000 */
[----:B0-----:R-:W-:-:S03]  /*16f0*/  DFMA R4, R26, -R14, 1 ;  /* 0x3ff000001a04742b */ /* 0x001fc6000000080e */
[----:B------:R-:W-:-:S04]  /*1700*/  @!P2 LOP3.LUT R25, R25, 0x80000000, R23, 0xf8, !PT ;  /* 0x800000001919a812 */ /* 0x000fc800078ef817 */
[----:B------:R-:W-:Y:S01]  /*1710*/  @!P2 LOP3.LUT R31, R25, 0x100000, RZ, 0xfc, !PT ;  /* 0x00100000191fa812 */ /* 0x000fe200078efcff */
[----:B------:R-:W-:-:S08]  /*1720*/  DFMA R4, R4, R4, R4 ;  /* 0x000000040404722b */ /* 0x000fd00000000004 */
[----:B------:R-:W-:Y:S01]  /*1730*/  DFMA R26, R26, R4, R26 ;  /* 0x000000041a1a722b */ /* 0x000fe2000000001a */
[----:B------:R-:W-:Y:S01]  /*1740*/  SEL R5, R18, 0x63400000, !P1 ;  /* 0x6340000012057807 */ /* 0x000fe20004800000 */
[----:B------:R-:W-:-:S03]  /*1750*/  IMAD.MOV.U32 R4, RZ, RZ, R22 ;  /* 0x000000ffff047224 */ /* 0x000fc600078e0016 */
[----:B------:R-:W-:-:S03]  /*1760*/  LOP3.LUT R5, R5, 0x800fffff, R23, 0xf8, !PT ;  /* 0x800fffff05057812 */ /* 0x000fc600078ef817 */
[----:B------:R-:W-:-:S03]  /*1770*/  DFMA R28, R26, -R14, 1 ;  /* 0x3ff000001a1c742b */ /* 0x000fc6000000080e */
[----:B------:R-:W-:-:S05]  /*1780*/  @!P2 DFMA R4, R4, 2, -R30 ;  /* 0x400000000404a82b */ /* 0x000fca000000081e */
[----:B------:R-:W-:-:S08]  /*1790*/  DFMA R26, R26, R28, R26 ;  /* 0x0000001c1a1a722b */ /* 0x000fd0000000001a */
[----:B------:R-:W-:-:S08]  /*17a0*/  DMUL R28, R26, R4 ;  /* 0x000000041a1c7228 */ /* 0x000fd00000000000 */
[----:B------:R-:W-:-:S08]  /*17b0*/  DFMA R30, R28, -R14, R4 ;  /* 0x8000000e1c1e722b */ /* 0x000fd00000000004 */
[----:B------:R-:W-:Y:S01]  /*17c0*/  DFMA R26, R26, R30, R28 ;  /* 0x0000001e1a1a722b */ /* 0x000fe2000000001c */
[----:B------:R-:W-:Y:S01]  /*17d0*/  IMAD.MOV.U32 R29, RZ, RZ, R11 ;  /* 0x000000ffff1d7224 */ /* 0x000fe200078e000b */
[----:B------:R-:W-:Y:S01]  /*17e0*/  @!P2 LOP3.LUT R29, R5, 0x7ff00000, RZ, 0xc0, !PT ;  /* 0x7ff00000051da812 */ /* 0x000fe200078ec0ff */
[----:B------:R-:W-:Y:S01]  /*17f0*/  IMAD.MOV.U32 R28, RZ, RZ, R24 ;  /* 0x000000ffff1c7224 */ /* 0x000fe200078e0018 */
[----:B------:R-:W-:-:S03]  /*1800*/  @!P0 LOP3.LUT R28, R15, 0x7ff00000, RZ, 0xc0, !PT ;  /* 0x7ff000000f1c8812 */ /* 0x000fc600078ec0ff */
[----:B------:R-:W-:Y:S02]  /*1810*/  VIADD R24, R29, 0xffffffff ;  /* 0xffffffff1d187836 */ /* 0x000fe40000000000 */
[----:B------:R-:W-:-:S03]  /*1820*/  VIADD R25, R28, 0xffffffff ;  /* 0xffffffff1c197836 */ /* 0x000fc60000000000 */
[----:B------:R-:W-:-:S04]  /*1830*/  ISETP.GT.U32.AND P0, PT, R24, 0x7feffffe, PT ;  /* 0x7feffffe1800780c */ /* 0x000fc80003f04070 */
[----:B------:R-:W-:-:S13]  /*1840*/  ISETP.GT.U32.OR P0, PT, R25, 0x7feffffe, P0 ;  /* 0x7feffffe1900780c */ /* 0x000fda0000704470 */
[----:B------:R-:W-:Y:S05]  /*1850*/  @P0 BRA `(.L_x_40) ;  /* 0x00000000006c0947 */ /* 0x000fea0003800000 */
[----:B------:R-:W-:-:S04]  /*1860*/  LOP3.LUT R24, R21, 0x7ff00000, RZ, 0xc0, !PT ;  /* 0x7ff0000015187812 */ /* 0x000fc800078ec0ff */
[CC--:B------:R-:W-:Y:S02]  /*1870*/  VIADDMNMX R22, R11.reuse, -R24.reuse, 0xb9600000, !PT ;  /* 0xb96000000b167446 */ /* 0x0c0fe40007800918 */
[----:B------:R-:W-:Y:S02]  /*1880*/  ISETP.GE.U32.AND P0, PT, R11, R24, PT ;  /* 0x000000180b00720c */ /* 0x000fe40003f06070 */
[----:B------:R-:W-:Y:S02]  /*1890*/  VIMNMX R22, PT, PT, R22, 0x46a00000, PT ;  /* 0x46a0000016167848 */ /* 0x000fe40003fe0100 */
[----:B------:R-:W-:-:S05]  /*18a0*/  SEL R11, R18, 0x63400000, !P0 ;  /* 0x63400000120b7807 */ /* 0x000fca0004000000 */
[----:B------:R-:W-:Y:S02]  /*18b0*/  IMAD.IADD R11, R22, 0x1, -R11 ;  /* 0x00000001160b7824 */ /* 0x000fe400078e0a0b */
[----:B------:R-:W-:Y:S02]  /*18c0*/  IMAD.MOV.U32 R22, RZ, RZ, RZ ;  /* 0x000000ffff167224 */ /* 0x000fe400078e00ff */
[----:B------:R-:W-:-:S06]  /*18d0*/  VIADD R23, R11, 0x7fe00000 ;  /* 0x7fe000000b177836 */ /* 0x000fcc0000000000 */
[----:B------:R-:W-:-:S10]  /*18e0*/  DMUL R24, R26, R22 ;  /* 0x000000161a187228 */ /* 0x000fd40000000000 */
[----:B------:R-:W-:-:S13]  /*18f0*/  FSETP.GTU.AND P0, PT, |R25|, 1.469367938527859385e-39, PT ;  /* 0x001000001900780b */ /* 0x000fda0003f0c200 */
[----:B------:R-:W-:Y:S05]  /*1900*/  @P0 BRA `(.L_x_41) ;  /* 0x0000000000940947 */ /* 0x000fea0003800000 */
[----:B------:R-:W-:Y:S01]  /*1910*/  DFMA R4, R26, -R14, R4 ;  /* 0x8000000e1a04722b */ /* 0x000fe20000000004 */
[----:B------:R-:W-:-:S09]  /*1920*/  IMAD.MOV.U32 R22, RZ, RZ, RZ ;  /* 0x000000ffff167224 */ /* 0x000fd200078e00ff */
[C---:B------:R-:W-:Y:S02]  /*1930*/  FSETP.NEU.AND P0, PT, R5.reuse, RZ, PT ;  /* 0x000000ff0500720b */ /* 0x040fe40003f0d000 */
[----:B------:R-:W-:-:S04]  /*1940*/  LOP3.LUT R21, R5, 0x80000000, R21, 0x48, !PT ;  /* 0x8000000005157812 */ /* 0x000fc800078e4815 */
[----:B------:R-:W-:-:S07]  /*1950*/  LOP3.LUT R23, R21, R23, RZ, 0xfc, !PT ;  /* 0x0000001715177212 */ /* 0x000fce00078efcff */
[----:B------:R-:W-:Y:S05]  /*1960*/  @!P0 BRA `(.L_x_41) ;  /* 0x00000000007c8947 */ /* 0x000fea0003800000 */
[----:B------:R-:W-:Y:S01]  /*1970*/  IMAD.MOV R5, RZ, RZ, -R11 ;  /* 0x000000ffff057224 */ /* 0x000fe200078e0a0b */
[----:B------:R-:W-:Y:S01]  /*1980*/  DMUL.RP R22, R26, R22 ;  /* 0x000000161a167228 */ /* 0x000fe20000008000 */
[----:B------:R-:W-:-:S06]  /*1990*/  IMAD.MOV.U32 R4, RZ, RZ, RZ ;  /* 0x000000ffff047224 */ /* 0x000fcc00078e00ff */
[----:B------:R-:W-:-:S03]  /*19a0*/  DFMA R4, R24, -R4, R26 ;  /* 0x800000041804722b */ /* 0x000fc6000000001a */
[----:B------:R-:W-:-:S03]  /*19b0*/  LOP3.LUT R21, R23, R21, RZ, 0x3c, !PT ;  /* 0x0000001517157212 */ /* 0x000fc600078e3cff */
[----:B------:R-:W-:-:S04]  /*19c0*/  IADD3 R4, PT, PT, -R11, -0x43300000, RZ ;  /* 0xbcd000000b047810 */ /* 0x000fc80007ffe1ff */
[----:B------:R-:W-:-:S04]  /*19d0*/  FSETP.NEU.AND P0, PT, |R5|, R4, PT ;  /* 0x000000040500720b */ /* 0x000fc80003f0d200 */
[----:B------:R-:W-:Y:S02]  /*19e0*/  FSEL R24, R22, R24, !P0 ;  /* 0x0000001816187208 */ /* 0x000fe40004000000 */
[----:B------:R-:W-:Y:S01]  /*19f0*/  FSEL R25, R21, R25, !P0 ;  /* 0x0000001915197208 */ /* 0x000fe20004000000 */
[----:B------:R-:W-:Y:S06]  /*1a00*/  BRA `(.L_x_41) ;  /* 0x0000000000547947 */ /* 0x000fec0003800000 */
.L_x_40:
[----:B------:R-:W-:-:S14]  /*1a10*/  DSETP.NAN.AND P0, PT, R22, R22, PT ;  /* 0x000000161600722a */ /* 0x000fdc0003f08000 */
[----:B------:R-:W-:Y:S05]  /*1a20*/  @P0 BRA `(.L_x_42) ;  /* 0x0000000000440947 */ /* 0x000fea0003800000 */
[----:B------:R-:W-:-:S14]  /*1a30*/  DSETP.NAN.AND P0, PT, R20, R20, PT ;  /* 0x000000141400722a */ /* 0x000fdc0003f08000 */
[----:B------:R-:W-:Y:S05]  /*1a40*/  @P0 BRA `(.L_x_43) ;  /* 0x0000000000300947 */ /* 0x000fea0003800000 */
[----:B------:R-:W-:Y:S01]  /*1a50*/  ISETP.NE.AND P0, PT, R29, R28, PT ;  /* 0x0000001c1d00720c */ /* 0x000fe20003f05270 */
[----:B------:R-:W-:Y:S02]  /*1a60*/  IMAD.MOV.U32 R24, RZ, RZ, 0x0 ;  /* 0x00000000ff187424 */ /* 0x000fe400078e00ff */
[----:B------:R-:W-:-:S10]  /*1a70*/  IMAD.MOV.U32 R25, RZ, RZ, -0x80000 ;  /* 0xfff80000ff197424 */ /* 0x000fd400078e00ff */
[----:B------:R-:W-:Y:S05]  /*1a80*/  @!P0 BRA `(.L_x_41) ;  /* 0x0000000000348947 */ /* 0x000fea0003800000 */
[----:B------:R-:W-:Y:S02]  /*1a90*/  ISETP.NE.AND P0, PT, R29, 0x7ff00000, PT ;  /* 0x7ff000001d00780c */ /* 0x000fe40003f05270 */
[----:B------:R-:W-:Y:S02]  /*1aa0*/  LOP3.LUT R25, R23, 0x80000000, R21, 0x48, !PT ;  /* 0x8000000017197812 */ /* 0x000fe400078e4815 */
[----:B------:R-:W-:-:S13]  /*1ab0*/  ISETP.EQ.OR P0, PT, R28, RZ, !P0 ;  /* 0x000000ff1c00720c */ /* 0x000fda0004702670 */
[----:B------:R-:W-:Y:S01]  /*1ac0*/  @P0 LOP3.LUT R4, R25, 0x7ff00000, RZ, 0xfc, !PT ;  /* 0x7ff0000019040812 */ /* 0x000fe200078efcff */
[----:B------:R-:W-:Y:S02]  /*1ad0*/  @!P0 IMAD.MOV.U32 R24, RZ, RZ, RZ ;  /* 0x000000ffff188224 */ /* 0x000fe400078e00ff */
[----:B------:R-:W-:Y:S02]  /*1ae0*/  @P0 IMAD.MOV.U32 R24, RZ, RZ, RZ ;  /* 0x000000ffff180224 */ /* 0x000fe400078e00ff */
[----:B------:R-:W-:Y:S01]  /*1af0*/  @P0 IMAD.MOV.U32 R25, RZ, RZ, R4 ;  /* 0x000000ffff190224 */ /* 0x000fe200078e0004 */
[----:B------:R-:W-:Y:S06]  /*1b00*/  BRA `(.L_x_41) ;  /* 0x0000000000147947 */ /* 0x000fec0003800000 */
.L_x_43:
[----:B------:R-:W-:Y:S01]  /*1b10*/  LOP3.LUT R25, R21, 0x80000, RZ, 0xfc, !PT ;  /* 0x0008000015197812 */ /* 0x000fe200078efcff */
[----:B------:R-:W-:Y:S01]  /*1b20*/  IMAD.MOV.U32 R24, RZ, RZ, R20 ;  /* 0x000000ffff187224 */ /* 0x000fe200078e0014 */
[----:B------:R-:W-:Y:S06]  /*1b30*/  BRA `(.L_x_41) ;  /* 0x0000000000087947 */ /* 0x000fec0003800000 */
.L_x_42:
[----:B------:R-:W-:Y:S01]  /*1b40*/  LOP3.LUT R25, R23, 0x80000, RZ, 0xfc, !PT ;  /* 0x0008000017197812 */ /* 0x000fe200078efcff */
[----:B------:R-:W-:-:S07]  /*1b50*/  IMAD.MOV.U32 R24, RZ, RZ, R22 ;  /* 0x000000ffff187224 */ /* 0x000fce00078e0016 */
.L_x_41:
[----:B------:R-:W-:Y:S05]  /*1b60*/  BSYNC.RECONVERGENT B2 ;  /* 0x0000000000027941 */ /* 0x000fea0003800200 */
.L_x_39:
[----:B------:R-:W-:Y:S02]  /*1b70*/  IMAD.MOV.U32 R4, RZ, RZ, R0 ;  /* 0x000000ffff047224 */ /* 0x000fe400078e0000 */
[----:B------:R-:W-:-:S04]  /*1b80*/  IMAD.MOV.U32 R5, RZ, RZ, 0x0 ;  /* 0x00000000ff057424 */ /* 0x000fc800078e00ff */
[----:B------:R-:W-:Y:S05]  /*1b90*/  RET.REL.NODEC R4 `(_Z8run_stepiiPdS_S_S_S_S_S_Pi) ;  /* 0xffffffe404187950 */ /* 0x000fea0003c3ffff */
        .type           $_Z8run_stepiiPdS_S_S_S_S_S_Pi$__internal_accurate_pow,@function
        .size           $_Z8run_stepiiPdS_S_S_S_S_S_Pi$__internal_accurate_pow,($_Z8run_stepiiPdS_S_S_S_S_S_Pi$__internal_trig_reduction_slowpathd - $_Z8run_stepiiPdS_S_S_S_S_S_Pi$__internal_accurate_pow)
$_Z8run_stepiiPdS_S_S_S_S_S_Pi$__internal_accurate_pow:
[----:B------:R-:W-:Y:S01]  /*1ba0*/  ISETP.GT.U32.AND P0, PT, R21, 0xfffff, PT ;  /* 0x000fffff1500780c */ /* 0x000fe20003f04070 */
[----:B------:R-:W-:Y:S01]  /*1bb0*/  IMAD.MOV.U32 R4, RZ, RZ, R21 ;  /* 0x000000ffff047224 */ /* 0x000fe200078e0015 */
[----:B------:R-:W-:Y:S01]  /*1bc0*/  UMOV UR4, 0x7d2cafe2 ;  /* 0x7d2cafe200047882 */ /* 0x000fe20000000000 */
[----:B------:R-:W-:Y:S01]  /*1bd0*/  IMAD.MOV.U32 R14, RZ, RZ, RZ ;  /* 0x000000ffff0e7224 */ /* 0x000fe200078e00ff */
[----:B------:R-:W-:Y:S01]  /*1be0*/  UMOV UR5, 0x3eb0f5ff ;  /* 0x3eb0f5ff00057882 */ /* 0x000fe20000000000 */
[----:B------:R-:W-:Y:S01]  /*1bf0*/  UMOV UR8, 0x3b39803f ;  /* 0x3b39803f00087882 */ /* 0x000fe20000000000 */
[----:B------:R-:W-:-:S07]  /*1c00*/  UMOV UR9, 0x3c7abc9e ;  /* 0x3c7abc9e00097882 */ /* 0x000fce0000000000 */
[----:B------:R-:W-:-:S10]  /*1c10*/  @!P0 DMUL R28, R20, 1.80143985094819840000e+16 ;  /* 0x43500000141c8828 */ /* 0x000fd40000000000 */
[----:B------:R-:W-:-:S05]  /*1c20*/  @!P0 IMAD.MOV.U32 R4, RZ, RZ, R29 ;  /* 0x000000ffff048224 */ /* 0x000fca00078e001d */
[----:B------:R-:W-:-:S04]  /*1c30*/  LOP3.LUT R4, R4, 0x800fffff, RZ, 0xc0, !PT ;  /* 0x800fffff04047812 */ /* 0x000fc800078ec0ff */
[----:B------:R-:W-:Y:S01]  /*1c40*/  LOP3.LUT R5, R4, 0x3ff00000, RZ, 0xfc, !PT ;  /* 0x3ff0000004057812 */ /* 0x000fe200078efcff */
[----:B------:R-:W-:Y:S02]  /*1c50*/  IMAD.MOV.U32 R4, RZ, RZ, R20 ;  /* 0x000000ffff047224 */ /* 0x000fe400078e0014 */
[----:B------:R-:W-:Y:S01]  /*1c60*/  @!P0 IMAD.MOV.U32 R4, RZ, RZ, R28 ;  /* 0x000000ffff048224 */ /* 0x000fe200078e001c */
[----:B------:R-:W-:-:S13]  /*1c70*/  ISETP.GE.U32.AND P1, PT, R5, 0x3ff6a09f, PT ;  /* 0x3ff6a09f0500780c */ /* 0x000fda0003f26070 */
[----:B------:R-:W-:-:S04]  /*1c80*/  @P1 VIADD R11, R5, 0xfff00000 ;  /* 0xfff00000050b1836 */ /* 0x000fc80000000000 */
[----:B------:R-:W-:Y:S01]  /*1c90*/  @P1 IMAD.MOV.U32 R5, RZ, RZ, R11 ;  /* 0x000000ffff051224 */ /* 0x000fe200078e000b */
[----:B------:R-:W-:Y:S02]  /*1ca0*/  SHF.R.U32.HI R11, RZ, 0x14, R21 ;  /* 0x00000014ff0b7819 */ /* 0x000fe40000011615 */
[----:B------:R-:W-:-:S03]  /*1cb0*/  @!P0 LEA.HI R11, R29, 0xffffffca, RZ, 0xc ;  /* 0xffffffca1d0b8811 */ /* 0x000fc600078f60ff */
[----:B------:R-:W-:Y:S02]  /*1cc0*/  DADD R22, R4, 1 ;  /* 0x3ff0000004167429 */ /* 0x000fe40000000000 */
[C---:B------:R-:W-:Y:S02]  /*1cd0*/  VIADD R18, R11.reuse, 0xfffffc01 ;  /* 0xfffffc010b127836 */ /* 0x040fe40000000000 */
[----:B------:R-:W-:Y:S02]  /*1ce0*/  @P1 VIADD R18, R11, 0xfffffc02 ;  /* 0xfffffc020b121836 */ /* 0x000fe40000000000 */
[----:B------:R-:W0:Y:S02]  /*1cf0*/  MUFU.RCP64H R15, R23 ;  /* 0x00000017000f7308 */ /* 0x000e240000001800 */
[----:B0-----:R-:W-:-:S08]  /*1d00*/  DFMA R24, -R22, R14, 1 ;  /* 0x3ff000001618742b */ /* 0x001fd0000000010e */
[----:B------:R-:W-:Y:S02]  /*1d10*/  DFMA R26, R24, R24, R24 ;  /* 0x00000018181a722b */ /* 0x000fe40000000018 */
[----:B------:R-:W-:-:S06]  /*1d20*/  DADD R24, R4, -1 ;  /* 0xbff0000004187429 */ /* 0x000fcc0000000000 */
[----:B------:R-:W-:-:S08]  /*1d30*/  DFMA R14, R14, R26, R14 ;  /* 0x0000001a0e0e722b */ /* 0x000fd0000000000e */
[----:B------:R-:W-:-:S08]  /*1d40*/  DMUL R4, R24, R14 ;  /* 0x0000000e18047228 */ /* 0x000fd00000000000 */
[----:B------:R-:W-:-:S08]  /*1d50*/  DFMA R4, R24, R14, R4 ;  /* 0x0000000e1804722b */ /* 0x000fd00000000004 */
[----:B------:R-:W-:Y:S02]  /*1d60*/  DADD R26, R24, -R4 ;  /* 0x00000000181a7229 */ /* 0x000fe40000000804 */
[----:B------:R-:W-:-:S06]  /*1d70*/  DMUL R22, R4, R4 ;  /* 0x0000000404167228 */ /* 0x000fcc0000000000 */
[----:B------:R-:W-:-:S08]  /*1d80*/  DADD R26, R26, R26 ;  /* 0x000000001a1a7229 */ /* 0x000fd0000000001a */
[----:B------:R-:W-:Y:S01]  /*1d90*/  DFMA R24, R24, -R4, R26 ;  /* 0x800000041818722b */ /* 0x000fe2000000001a */
[----:B------:R-:W-:Y:S02]  /*1da0*/  IMAD.MOV.U32 R26, RZ, RZ, 0x41ad3b5a ;  /* 0x41ad3b5aff1a7424 */ /* 0x000fe400078e00ff */
[----:B------:R-:W-:-:S05]  /*1db0*/  IMAD.MOV.U32 R27, RZ, RZ, 0x3ed0f5d2 ;  /* 0x3ed0f5d2ff1b7424 */ /* 0x000fca00078e00ff */
[----:B------:R-:W-:Y:S02]  /*1dc0*/  DMUL R14, R14, R24 ;  /* 0x000000180e0e7228 */ /* 0x000fe40000000000 */
[----:B------:R-:W-:Y:S01]  /*1dd0*/  DFMA R26, R22, UR4, R26 ;  /* 0x00000004161a7c2b */ /* 0x000fe2000800001a */
[----:B------:R-:W-:Y:S01]  /*1de0*/  UMOV UR4, 0x75488a3f ;  /* 0x75488a3f00047882 */ /* 0x000fe20000000000 */
[----:B------:R-:W-:-:S06]  /*1df0*/  UMOV UR5, 0x3ef3b20a ;  /* 0x3ef3b20a00057882 */ /* 0x000fcc0000000000 */
[----:B------:R-:W-:Y:S01]  /*1e00*/  DFMA R26, R22, R26, UR4 ;  /* 0x00000004161a7e2b */ /* 0x000fe2000800001a */
        /* <DEDUP_REMOVED lines=14> */
[----:B------:R-:W-:-:S08]  /*1ef0*/  DFMA R20, R22, R26, UR4 ;  /* 0x0000000416147e2b */ /* 0x000fd0000800001a */
[----:B------:R-:W-:Y:S01]  /*1f00*/  DADD R24, -R20, UR4 ;  /* 0x0000000414187e29 */ /* 0x000fe20008000100 */
[----:B------:R-:W-:Y:S01]  /*1f10*/  UMOV UR4, 0xb9e7b0 ;  /* 0x00b9e7b000047882 */ /* 0x000fe20000000000 */
[----:B------:R-:W-:-:S06]  /*1f20*/  UMOV UR5, 0x3c46a4cb ;  /* 0x3c46a4cb00057882 */ /* 0x000fcc0000000000 */
[----:B------:R-:W-:Y:S02]  /*1f30*/  DFMA R26, R22, R26, R24 ;  /* 0x0000001a161a722b */ /* 0x000fe40000000018 */
[----:B------:R-:W-:Y:S01]  /*1f40*/  DMUL R24, R4, R4 ;  /* 0x0000000404187228 */ /* 0x000fe20000000000 */
[----:B------:R-:W-:Y:S02]  /*1f50*/  VIADD R23, R15, 0x100000 ;  /* 0x001000000f177836 */ /* 0x000fe40000000000 */
[----:B------:R-:W-:-:S05]  /*1f60*/  IMAD.MOV.U32 R22, RZ, RZ, R14 ;  /* 0x000000ffff167224 */ /* 0x000fca00078e000e */
[----:B------:R-:W-:-:S08]  /*1f70*/  DFMA R28, R4, R4, -R24 ;  /* 0x00000004041c722b */ /* 0x000fd00000000818 */
[C---:B------:R-:W-:Y:S02]  /*1f80*/  DFMA R28, R4.reuse, R22, R28 ;  /* 0x00000016041c722b */ /* 0x040fe4000000001c */
[----:B------:R-:W-:-:S08]  /*1f90*/  DMUL R22, R4, R24 ;  /* 0x0000001804167228 */ /* 0x000fd00000000000 */
[----:B------:R-:W-:-:S08]  /*1fa0*/  DFMA R30, R4, R24, -R22 ;  /* 0x00000018041e722b */ /* 0x000fd00000000816 */
[----:B------:R-:W-:Y:S02]  /*1fb0*/  DFMA R24, R14, R24, R30 ;  /* 0x000000180e18722b */ /* 0x000fe4000000001e */
[----:B------:R-:W-:Y:S01]  /*1fc0*/  DADD R30, R26, -UR4 ;  /* 0x800000041a1e7e29 */ /* 0x000fe20008000000 */
[----:B------:R-:W-:Y:S01]  /*1fd0*/  UMOV UR4, 0x80000000 ;  /* 0x8000000000047882 */ /* 0x000fe20000000000 */
[----:B------:R-:W-:-:S04]  /*1fe0*/  UMOV UR5, 0x43300000 ;  /* 0x4330000000057882 */ /* 0x000fc80000000000 */
[----:B------:R-:W-:Y:S02]  /*1ff0*/  DFMA R24, R4, R28, R24 ;  /* 0x0000001c0418722b */ /* 0x000fe40000000018 */
[----:B------:R-:W-:-:S08]  /*2000*/  DADD R26, R20, R30 ;  /* 0x00000000141a7229 */ /* 0x000fd0000000001e */
[----:B------:R-:W-:-:S08]  /*2010*/  DADD R20, R20, -R26 ;  /* 0x0000000014147229 */ /* 0x000fd0000000081a */
[----:B------:R-:W-:Y:S02]  /*2020*/  DADD R30, R30, R20 ;  /* 0x000000001e1e7229 */ /* 0x000fe40000000014 */
[----:B------:R-:W-:-:S08]  /*2030*/  DMUL R20, R26, R22 ;  /* 0x000000161a147228 */ /* 0x000fd00000000000 */
[----:B------:R-:W-:-:S08]  /*2040*/  DFMA R28, R26, R22, -R20 ;  /* 0x000000161a1c722b */ /* 0x000fd00000000814 */
[----:B------:R-:W-:-:S08]  /*2050*/  DFMA R24, R26, R24, R28 ;  /* 0x000000181a18722b */ /* 0x000fd0000000001c */
[----:B------:R-:W-:-:S08]  /*2060*/  DFMA R24, R30, R22, R24 ;  /* 0x000000161e18722b */ /* 0x000fd00000000018 */
[----:B------:R-:W-:-:S08]  /*2070*/  DADD R26, R20, R24 ;  /* 0x00000000141a7229 */ /* 0x000fd00000000018 */
[--C-:B------:R-:W-:Y:S02]  /*2080*/  DADD R22, R4, R26.reuse ;  /* 0x0000000004167229 */ /* 0x100fe4000000001a */
[----:B------:R-:W-:-:S06]  /*2090*/  DADD R20, R20, -R26 ;  /* 0x0000000014147229 */ /* 0x000fcc000000081a */
[----:B------:R-:W-:Y:S02]  /*20a0*/  DADD R4, R4, -R22 ;  /* 0x0000000004047229 */ /* 0x000fe40000000816 */
[----:B------:R-:W-:-:S06]  /*20b0*/  DADD R20, R24, R20 ;  /* 0x0000000018147229 */ /* 0x000fcc0000000014 */
[----:B------:R-:W-:-:S08]  /*20c0*/  DADD R4, R26, R4 ;  /* 0x000000001a047229 */ /* 0x000fd00000000004 */
[----:B------:R-:W-:-:S08]  /*20d0*/  DADD R4, R20, R4 ;  /* 0x0000000014047229 */ /* 0x000fd00000000004 */
[----:B------:R-:W-:Y:S01]  /*20e0*/  DADD R14, R14, R4 ;  /* 0x000000000e0e7229 */ /* 0x000fe20000000004 */
[----:B------:R-:W-:Y:S01]  /*20f0*/  LOP3.LUT R4, R18, 0x80000000, RZ, 0x3c, !PT ;  /* 0x8000000012047812 */ /* 0x000fe200078e3cff */
[----:B------:R-:W-:-:S06]  /*2100*/  IMAD.MOV.U32 R5, RZ, RZ, 0x43300000 ;  /* 0x43300000ff057424 */ /* 0x000fcc00078e00ff */
[----:B------:R-:W-:Y:S02]  /*2110*/  DADD R20, R22, R14 ;  /* 0x0000000016147229 */ /* 0x000fe4000000000e */
[----:B------:R-:W-:Y:S01]  /*2120*/  DADD R24, R4, -UR4 ;  /* 0x8000000404187e29 */ /* 0x000fe20008000000 */
[----:B------:R-:W-:Y:S01]  /*2130*/  UMOV UR4, 0xfefa39ef ;  /* 0xfefa39ef00047882 */ /* 0x000fe20000000000 */
[----:B------:R-:W-:-:S04]  /*2140*/  UMOV UR5, 0x3fe62e42 ;  /* 0x3fe62e4200057882 */ /* 0x000fc80000000000 */
[--C-:B------:R-:W-:Y:S02]  /*2150*/  DADD R22, R22, -R20.reuse ;  /* 0x0000000016167229 */ /* 0x100fe40000000814 */
[----:B------:R-:W-:-:S06]  /*2160*/  DFMA R4, R24, UR4, R20 ;  /* 0x0000000418047c2b */ /* 0x000fcc0008000014 */
[----:B------:R-:W-:Y:S02]  /*2170*/  DADD R22, R14, R22 ;  /* 0x000000000e167229 */ /* 0x000fe40000000016 */
[----:B------:R-:W-:-:S08]  /*2180*/  DFMA R26, R24, -UR4, R4 ;  /* 0x80000004181a7c2b */ /* 0x000fd00008000004 */
[----:B------:R-:W-:-:S08]  /*2190*/  DADD R26, -R20, R26 ;  /* 0x00000000141a7229 */ /* 0x000fd0000000011a */
[----:B------:R-:W-:-:S08]  /*21a0*/  DADD R22, R22, -R26 ;  /* 0x0000000016167229 */ /* 0x000fd0000000081a */
[----:B------:R-:W-:-:S08]  /*21b0*/  DFMA R22, R24, UR8, R22 ;  /* 0x0000000818167c2b */ /* 0x000fd00008000016 */
[----:B------:R-:W-:-:S08]  /*21c0*/  DADD R14, R4, R22 ;  /* 0x00000000040e7229 */ /* 0x000fd00000000016 */
[----:B------:R-:W-:Y:S02]  /*21d0*/  DADD R20, R4, -R14 ;  /* 0x0000000004147229 */ /* 0x000fe4000000080e */
[----:B------:R-:W-:-:S06]  /*21e0*/  DMUL R4, R14, 1.5 ;  /* 0x3ff800000e047828 */ /* 0x000fcc0000000000 */
[----:B------:R-:W-:Y:S02]  /*21f0*/  DADD R22, R22, R20 ;  /* 0x0000000016167229 */ /* 0x000fe40000000014 */
[----:B------:R-:W-:Y:S01]  /*2200*/  DFMA R14, R14, 1.5, -R4 ;  /* 0x3ff800000e0e782b */ /* 0x000fe20000000804 */
[----:B------:R-:W-:Y:S02]  /*2210*/  IMAD.MOV.U32 R20, RZ, RZ, 0x652b82fe ;  /* 0x652b82feff147424 */ /* 0x000fe400078e00ff */
[----:B------:R-:W-:-:S05]  /*2220*/  IMAD.MOV.U32 R21, RZ, RZ, 0x3ff71547 ;  /* 0x3ff71547ff157424 */ /* 0x000fca00078e00ff */
[----:B------:R-:W-:-:S08]  /*2230*/  DFMA R22, R22, 1.5, R14 ;  /* 0x3ff800001616782b */ /* 0x000fd0000000000e */
[----:B------:R-:W-:-:S08]  /*2240*/  DADD R14, R4, R22 ;  /* 0x00000000040e7229 */ /* 0x000fd00000000016 */
[----:B------:R-:W-:Y:S02]  /*2250*/  DFMA R20, R14, R20, 6.75539944105574400000e+15 ;  /* 0x433800000e14742b */ /* 0x000fe40000000014 */
[----:B------:R-:W-:Y:S01]  /*2260*/  FSETP.GEU.AND P0, PT, |R15|, 4.1917929649353027344, PT ;  /* 0x4086232b0f00780b */ /* 0x000fe20003f0e200 */
[----:B------:R-:W-:-:S05]  /*2270*/  DADD R4, R4, -R14 ;  /* 0x0000000004047229 */ /* 0x000fca000000080e */
[----:B------:R-:W-:-:S03]  /*2280*/  DADD R24, R20, -6.75539944105574400000e+15 ;  /* 0xc338000014187429 */ /* 0x000fc60000000000 */
[----:B------:R-:W-:-:S05]  /*2290*/  DADD R22, R22, R4 ;  /* 0x0000000016167229 */ /* 0x000fca0000000004 */
[----:B------:R-:W-:Y:S01]  /*22a0*/  DFMA R26, R24, -UR4, R14 ;  /* 0x80000004181a7c2b */ /* 0x000fe2000800000e */
[----:B------:R-:W-:Y:S01]  /*22b0*/  UMOV UR4, 0x3b39803f ;  /* 0x3b39803f00047882 */ /* 0x000fe20000000000 */
[----:B------:R-:W-:-:S06]  /*22c0*/  UMOV UR5, 0x3c7abc9e ;  /* 0x3c7abc9e00057882 */ /* 0x000fcc0000000000 */
[----:B------:R-:W-:Y:S01]  /*22d0*/  DFMA R24, R24, -UR4, R26 ;  /* 0x8000000418187c2b */ /* 0x000fe2000800001a */
[----:B------:R-:W-:Y:S01]  /*22e0*/  UMOV UR4, 0x69ce2bdf ;  /* 0x69ce2bdf00047882 */ /* 0x000fe20000000000 */
[----:B------:R-:W-:Y:S01]  /*22f0*/  IMAD.MOV.U32 R26, RZ, RZ, -0x35dec16 ;  /* 0xfca213eaff1a7424 */ /* 0x000fe200078e00ff */
[----:B------:R-:W-:Y:S01]  /*2300*/  UMOV UR5, 0x3e5ade15 ;  /* 0x3e5ade1500057882 */ /* 0x000fe20000000000 */
[----:B------:R-:W-:-:S06]  /*2310*/  IMAD.MOV.U32 R27, RZ, RZ, 0x3e928af3 ;  /* 0x3e928af3ff1b7424 */ /* 0x000fcc00078e00ff */
        /* <DEDUP_REMOVED lines=25> */
[----:B------:R-:W-:-:S08]  /*24b0*/  DFMA R26, R24, R26, 1 ;  /* 0x3ff00000181a742b */ /* 0x000fd0000000001a */
[----:B------:R-:W-:-:S10]  /*24c0*/  DFMA R24, R24, R26, 1 ;  /* 0x3ff000001818742b */ /* 0x000fd4000000001a */
[----:B------:R-:W-:Y:S02]  /*24d0*/  IMAD R5, R20, 0x100000, R25 ;  /* 0x0010000014057824 */ /* 0x000fe400078e0219 */
[----:B------:R-:W-:Y:S01]  /*24e0*/  IMAD.MOV.U32 R4, RZ, RZ, R24 ;  /* 0x000000ffff047224 */ /* 0x000fe200078e0018 */
[----:B------:R-:W-:Y:S06]  /*24f0*/  @!P0 BRA `(.L_x_44) ;  /* 0x0000000000308947 */ /* 0x000fec0003800000 */
[----:B------:R-:W-:Y:S01]  /*2500*/  FSETP.GEU.AND P1, PT, |R15|, 4.2275390625, PT ;  /* 0x408748000f00780b */ /* 0x000fe20003f2e200 */
[C---:B------:R-:W-:Y:S02]  /*2510*/  DADD R26, R14.reuse, +INF ;  /* 0x7ff000000e1a7429 */ /* 0x040fe40000000000 */
[----:B------:R-:W-:-:S08]  /*2520*/  DSETP.GEU.AND P0, PT, R14, RZ, PT ;  /* 0x000000ff0e00722a */ /* 0x000fd00003f0e000 */
[----:B------:R-:W-:Y:S02]  /*2530*/  FSEL R5, R27, RZ, P0 ;  /* 0x000000ff1b057208 */ /* 0x000fe40000000000 */
[----:B------:R-:W-:-:S04]  /*2540*/  @!P1 LEA.HI R4, R20, R20, RZ, 0x1 ;  /* 0x0000001414049211 */ /* 0x000fc800078f08ff */
[----:B------:R-:W-:Y:S02]  /*2550*/  @!P1 SHF.R.S32.HI R11, RZ, 0x1, R4 ;  /* 0x00000001ff0b9819 */ /* 0x000fe40000011404 */
[----:B------:R-:W-:-:S03]  /*2560*/  FSEL R4, R26, RZ, P0 ;  /* 0x000000ff1a047208 */ /* 0x000fc60000000000 */
[----:B------:R-:W-:Y:S02]  /*2570*/  @!P1 IMAD.IADD R14, R20, 0x1, -R11 ;  /* 0x00000001140e9824 */ /* 0x000fe400078e0a0b */
[----:B------:R-:W-:-:S03]  /*2580*/  @!P1 IMAD R25, R11, 0x100000, R25 ;  /* 0x001000000b199824 */ /* 0x000fc600078e0219 */
[----:B------:R-:W-:Y:S01]  /*2590*/  @!P1 LEA R15, R14, 0x3ff00000, 0x14 ;  /* 0x3ff000000e0f9811 */ /* 0x000fe200078ea0ff */
[----:B------:R-:W-:-:S06]  /*25a0*/  @!P1 IMAD.MOV.U32 R14, RZ, RZ, RZ ;  /* 0x000000ffff0e9224 */ /* 0x000fcc00078e00ff */
[----:B------:R-:W-:-:S11]  /*25b0*/  @!P1 DMUL R4, R24, R14 ;  /* 0x0000000e18049228 */ /* 0x000fd60000000000 */
.L_x_44:
[----:B------:R-:W-:Y:S02]  /*25c0*/  DFMA R22, R22, R4, R4 ;  /* 0x000000041616722b */ /* 0x000fe40000000004 */
[----:B------:R-:W-:-:S08]  /*25d0*/  DSETP.NEU.AND P0, PT, |R4|, +INF , PT ;  /* 0x7ff000000400742a */ /* 0x000fd00003f0d200 */
[----:B------:R-:W-:Y:S01]  /*25e0*/  FSEL R11, R4, R22, !P0 ;  /* 0x00000016040b7208 */ /* 0x000fe20004000000 */
[----:B------:R-:W-:Y:S01]  /*25f0*/  IMAD.MOV.U32 R4, RZ, RZ, R0 ;  /* 0x000000ffff047224 */ /* 0x000fe200078e0000 */
[----:B------:R-:W-:Y:S01]  /*2600*/  FSEL R22, R5, R23, !P0 ;  /* 0x0000001705167208 */ /* 0x000fe20004000000 */
[----:B------:R-:W-:-:S04]  /*2610*/  IMAD.MOV.U32 R5, RZ, RZ, 0x0 ;  /* 0x00000000ff057424 */ /* 0x000fc800078e00ff */
[----:B------:R-:W-:Y:S05]  /*2620*/  RET.REL.NODEC R4 `(_Z8run_stepiiPdS_S_S_S_S_S_Pi) ;  /* 0xffffffd804747950 */ /* 0x000fea0003c3ffff */
        .type           $_Z8run_stepiiPdS_S_S_S_S_S_Pi$__internal_trig_reduction_slowpathd,@function
        .size           $_Z8run_stepiiPdS_S_S_S_S_S_Pi$__internal_trig_reduction_slowpathd,(.L_x_57 - $_Z8run_stepiiPdS_S_S_S_S_S_Pi$__internal_trig_reduction_slowpathd)
$_Z8run_stepiiPdS_S_S_S_S_S_Pi$__internal_trig_reduction_slowpathd:
[----:B------:R-:W-:Y:S01]  /*2630*/  SHF.R.U32.HI R0, RZ, 0x14, R12 ;  /* 0x00000014ff007819 */ /* 0x000fe2000001160c */
[----:B------:R-:W-:Y:S02]  /*2640*/  IMAD.MOV.U32 R5, RZ, RZ, R2 ;  /* 0x000000ffff057224 */ /* 0x000fe400078e0002 */
[----:B------:R-:W-:Y:S01]  /*2650*/  IMAD.MOV.U32 R2, RZ, RZ, RZ ;  /* 0x000000ffff027224 */ /* 0x000fe200078e00ff */
[----:B------:R-:W-:-:S04]  /*2660*/  LOP3.LUT R3, R0, 0x7ff, RZ, 0xc0, !PT ;  /* 0x000007ff00037812 */ /* 0x000fc800078ec0ff */
[----:B------:R-:W-:-:S13]  /*2670*/  ISETP.NE.AND P0, PT, R3, 0x7ff, PT ;  /* 0x000007ff0300780c */ /* 0x000fda0003f05270 */
[----:B------:R-:W-:Y:S05]  /*2680*/  @!P0 BRA `(.L_x_45) ;  /* 0x0000000800488947 */ /* 0x000fea0003800000 */
[----:B------:R-:W-:Y:S01]  /*2690*/  VIADD R2, R3, 0xfffffc00 ;  /* 0xfffffc0003027836 */ /* 0x000fe20000000000 */
[----:B------:R-:W-:Y:S01]  /*26a0*/  BSSY.RECONVERGENT B3, `(.L_x_46) ;  /* 0x000002f000037945 */ /* 0x000fe20003800200 */
[----:B------:R-:W-:-:S03]  /*26b0*/  CS2R R20, SRZ ;  /* 0x0000000000147805 */ /* 0x000fc6000001ff00 */
[----:B------:R-:W-:Y:S02]  /*26c0*/  SHF.R.U32.HI R6, RZ, 0x6, R2 ;  /* 0x00000006ff067819 */ /* 0x000fe40000011602 */
[----:B------:R-:W-:Y:S02]  /*26d0*/  ISETP.GE.U32.AND P0, PT, R2, 0x80, PT ;  /* 0x000000800200780c */ /* 0x000fe40003f06070 */
[C---:B------:R-:W-:Y:S02]  /*26e0*/  IADD3 R7, PT, PT, -R6.reuse, 0x13, RZ ;  /* 0x0000001306077810 */ /* 0x040fe40007ffe1ff */
[----:B------:R-:W-:Y:S02]  /*26f0*/  IADD3 R8, PT, PT, -R6, 0xf, RZ ;  /* 0x0000000f06087810 */ /* 0x000fe40007ffe1ff */
[----:B------:R-:W-:-:S04]  /*2700*/  SEL R7, R7, 0x12, P0 ;  /* 0x0000001207077807 */ /* 0x000fc80000000000 */
[----:B------:R-:W-:-:S13]  /*2710*/  ISETP.GE.AND P0, PT, R8, R7, PT ;  /* 0x000000070800720c */ /* 0x000fda0003f06270 */
[----:B------:R-:W-:Y:S05]  /*2720*/  @P0 BRA `(.L_x_47) ;  /* 0x0000000000980947 */ /* 0x000fea0003800000 */
[----:B------:R-:W0:Y:S01]  /*2730*/  LDC.64 R22, c[0x0][0x358] ;  /* 0x0000d600ff167b82 */ /* 0x000e220000000a00 */
[C---:B------:R-:W-:Y:S01]  /*2740*/  SHF.L.U64.HI R11, R5.reuse, 0xb, R12 ;  /* 0x0000000b050b7819 */ /* 0x040fe2000001020c */
[----:B------:R-:W-:Y:S01]  /*2750*/  BSSY.RECONVERGENT B4, `(.L_x_48) ;  /* 0x0000022000047945 */ /* 0x000fe20003800200 */
[----:B------:R-:W-:Y:S01]  /*2760*/  IMAD.SHL.U32 R9, R5, 0x800, RZ ;  /* 0x0000080005097824 */ /* 0x000fe200078e00ff */
[----:B------:R-:W-:Y:S01]  /*2770*/  IADD3 R13, PT, PT, RZ, -R6, -R7 ;  /* 0x80000006ff0d7210 */ /* 0x000fe20007ffe807 */
[----:B------:R-:W-:Y:S01]  /*2780*/  IMAD.MOV.U32 R18, RZ, RZ, RZ ;  /* 0x000000ffff127224 */ /* 0x000fe200078e00ff */
[----:B------:R-:W-:Y:S02]  /*2790*/  CS2R R20, SRZ ;  /* 0x0000000000147805 */ /* 0x000fe4000001ff00 */
[----:B------:R-:W-:-:S07]  /*27a0*/  LOP3.LUT R11, R11, 0x80000000, RZ, 0xfc, !PT ;  /* 0x800000000b0b7812 */ /* 0x000fce00078efcff */
.L_x_49:
[----:B------:R-:W1:Y:S01]  /*27b0*/  LDC.64 R2, c[0x4][RZ] ;  /* 0x01000000ff027b82 */ /* 0x000e620000000a00 */
[----:B0-----:R-:W-:Y:S02]  /*27c0*/  R2UR UR4, R22 ;  /* 0x00000000160472ca */ /* 0x001fe400000e0000 */
[----:B------:R-:W-:Y:S01]  /*27d0*/  R2UR UR5, R23 ;  /* 0x00000000170572ca */ /* 0x000fe200000e0000 */
[----:B-1----:R-:W-:-:S12]  /*27e0*/  IMAD.WIDE R2, R8, 0x8, R2 ;  /* 0x0000000808027825 */ /* 0x002fd800078e0202 */
[----:B------:R-:W2:Y:S01]  /*27f0*/  LDG.E.64.CONSTANT R2, desc[UR4][R2.64] ;  /* 0x0000000402027981 */ /* 0x000ea2000c1e9b00 */
[----:B------:R-:W-:Y:S02]  /*2800*/  IMAD.MOV.U32 R4, RZ, RZ, R20 ;  /* 0x000000ffff047224 */ /* 0x000fe400078e0014 */
[----:B------:R-:W-:Y:S02]  /*2810*/  IMAD.MOV.U32 R5, RZ, RZ, R21 ;  /* 0x000000ffff057224 */ /* 0x000fe400078e0015 */
[----:B------:R-:W-:Y:S02]  /*2820*/  VIADD R13, R13, 0x1 ;  /* 0x000000010d0d7836 */ /* 0x000fe40000000000 */
[----:B------:R-:W-:Y:S02]  /*2830*/  VIADD R8, R8, 0x1 ;  /* 0x0000000108087836 */ /* 0x000fe40000000000 */
[----:B--2---:R-:W-:-:S04]  /*2840*/  IMAD.WIDE.U32 R4, P2, R2, R9, R4 ;  /* 0x0000000902047225 */ /* 0x004fc80007840004 */
[----:B------:R-:W-:Y:S02]  /*2850*/  IMAD R15, R2, R11, RZ ;  /* 0x0000000b020f7224 */ /* 0x000fe400078e02ff */
[CC--:B------:R-:W-:Y:S02]  /*2860*/  IMAD R20, R3.reuse, R9.reuse, RZ ;  /* 0x0000000903147224 */ /* 0x0c0fe400078e02ff */
[----:B------:R-:W-:Y:S01]  /*2870*/  IMAD.HI.U32 R21, R3, R9, RZ ;  /* 0x0000000903157227 */ /* 0x000fe200078e00ff */
[----:B------:R-:W-:-:S03]  /*2880*/  IADD3 R5, P0, PT, R15, R5, RZ ;  /* 0x000000050f057210 */ /* 0x000fc60007f1e0ff */
[----:B------:R-:W-:Y:S01]  /*2890*/  IMAD R15, R18, 0x8, R1 ;  /* 0x00000008120f7824 */ /* 0x000fe200078e0201 */
[----:B------:R-:W-:Y:S01]  /*28a0*/  IADD3 R5, P1, PT, R20, R5, RZ ;  /* 0x0000000514057210 */ /* 0x000fe20007f3e0ff */
[----:B------:R-:W-:-:S04]  /*28b0*/  IMAD.HI.U32 R20, R2, R11, RZ ;  /* 0x0000000b02147227 */ /* 0x000fc800078e00ff */
[----:B------:R-:W-:Y:S01]  /*28c0*/  IMAD.X R2, RZ, RZ, R20, P2 ;  /* 0x000000ffff027224 */ /* 0x000fe200010e0614 */
[----:B------:R1:W-:Y:S01]  /*28d0*/  STL.64 [R15], R4 ;  /* 0x000000040f007387 */ /* 0x0003e20000100a00 */
[----:B------:R-:W-:-:S03]  /*28e0*/  IMAD.HI.U32 R24, R3, R11, RZ ;  /* 0x0000000b03187227 */ /* 0x000fc600078e00ff */
[----:B------:R-:W-:Y:S01]  /*28f0*/  IADD3.X R2, P0, PT, R21, R2, RZ, P0, !PT ;  /* 0x0000000215027210 */ /* 0x000fe2000071e4ff */
[----:B------:R-:W-:Y:S02]  /*2900*/  IMAD R3, R3, R11, RZ ;  /* 0x0000000b03037224 */ /* 0x000fe400078e02ff */
[----:B------:R-:W-:-:S03]  /*2910*/  VIADD R18, R18, 0x1 ;  /* 0x0000000112127836 */ /* 0x000fc60000000000 */
[----:B------:R-:W-:Y:S01]  /*2920*/  IADD3.X R20, P1, PT, R3, R2, RZ, P1, !PT ;  /* 0x0000000203147210 */ /* 0x000fe20000f3e4ff */
[----:B------:R-:W-:Y:S01]  /*2930*/  IMAD.X R2, RZ, RZ, R24, P0 ;  /* 0x000000ffff027224 */ /* 0x000fe200000e0618 */
[----:B------:R-:W-:-:S03]  /*2940*/  ISETP.NE.AND P0, PT, R13, -0xf, PT ;  /* 0xfffffff10d00780c */ /* 0x000fc60003f05270 */
[----:B------:R-:W-:-:S10]  /*2950*/  IMAD.X R21, RZ, RZ, R2, P1 ;  /* 0x000000ffff157224 */ /* 0x000fd400008e0602 */
[----:B-1----:R-:W-:Y:S05]  /*2960*/  @P0 BRA `(.L_x_49) ;  /* 0xfffffffc00900947 */ /* 0x002fea000383ffff */
[----:B------:R-:W-:Y:S05]  /*2970*/  BSYNC.RECONVERGENT B4 ;  /* 0x0000000000047941 */ /* 0x000fea0003800200 */
.L_x_48:
[----:B------:R-:W-:-:S07]  /*2980*/  IMAD.MOV.U32 R8, RZ, RZ, R7 ;  /* 0x000000ffff087224 */ /* 0x000fce00078e0007 */
.L_x_47:
[----:B------:R-:W-:Y:S05]  /*2990*/  BSYNC.RECONVERGENT B3 ;  /* 0x0000000000037941 */ /* 0x000fea0003800200 */
.L_x_46:
[----:B------:R-:W-:Y:S01]  /*29a0*/  LOP3.LUT P0, R25, R0, 0x3f, RZ, 0xc0, !PT ;  /* 0x0000003f00197812 */ /* 0x000fe2000780c0ff */
[----:B------:R-:W-:-:S04]  /*29b0*/  IMAD.IADD R0, R6, 0x1, R8 ;  /* 0x0000000106007824 */ /* 0x000fc800078e0208 */
[----:B------:R-:W-:-:S05]  /*29c0*/  IMAD.U32 R23, R0, 0x8, R1 ;  /* 0x0000000800177824 */ /* 0x000fca00078e0001 */
[----:B------:R0:W-:Y:S04]  /*29d0*/  STL.64 [R23+-0x78], R20 ;  /* 0xffff881417007387 */ /* 0x0001e80000100a00 */
[----:B------:R-:W2:Y:S04]  /*29e0*/  @P0 LDL.64 R8, [R1+0x8] ;  /* 0x0000080001080983 */ /* 0x000ea80000100a00 */
[----:B------:R-:W3:Y:S04]  /*29f0*/  LDL.64 R4, [R1+0x10] ;  /* 0x0000100001047983 */ /* 0x000ee80000100a00 */
[----:B------:R-:W4:Y:S01]  /*2a00*/  LDL.64 R2, [R1+0x18] ;  /* 0x0000180001027983 */ /* 0x000f220000100a00 */
[----:B------:R-:W-:Y:S01]  /*2a10*/  @P0 LOP3.LUT R0, R25, 0x3f, RZ, 0x3c, !PT ;  /* 0x0000003f19000812 */ /* 0x000fe200078e3cff */
[----:B------:R-:W-:Y:S01]  /*2a20*/  BSSY.RECONVERGENT B3, `(.L_x_50) ;  /* 0x0000034000037945 */ /* 0x000fe20003800200 */
[----:B--2---:R-:W-:-:S02]  /*2a30*/  @P0 SHF.R.U64 R7, R8, 0x1, R9 ;  /* 0x0000000108070819 */ /* 0x004fc40000001209 */
[----:B------:R-:W-:Y:S02]  /*2a40*/  @P0 SHF.R.U32.HI R9, RZ, 0x1, R9 ;  /* 0x00000001ff090819 */ /* 0x000fe40000011609 */
[CC--:B---3--:R-:W-:Y:S02]  /*2a50*/  @P0 SHF.L.U32 R11, R4.reuse, R25.reuse, RZ ;  /* 0x00000019040b0219 */ /* 0x0c8fe400000006ff */
[----:B------:R-:W-:Y:S02]  /*2a60*/  @P0 SHF.R.U64 R6, R7, R0, R9 ;  /* 0x0000000007060219 */ /* 0x000fe40000001209 */
[--C-:B------:R-:W-:Y:S02]  /*2a70*/  @P0 SHF.R.U32.HI R15, RZ, 0x1, R5.reuse ;  /* 0x00000001ff0f0819 */ /* 0x100fe40000011605 */
[C-C-:B------:R-:W-:Y:S02]  /*2a80*/  @P0 SHF.R.U64 R13, R4.reuse, 0x1, R5.reuse ;  /* 0x00000001040d0819 */ /* 0x140fe40000001205 */
[----:B------:R-:W-:-:S02]  /*2a90*/  @P0 SHF.L.U64.HI R8, R4, R25, R5 ;  /* 0x0000001904080219 */ /* 0x000fc40000010205 */
[----:B------:R-:W-:Y:S02]  /*2aa0*/  @P0 SHF.R.U32.HI R7, RZ, R0, R9 ;  /* 0x00000000ff070219 */ /* 0x000fe40000011609 */
[----:B------:R-:W-:Y:S02]  /*2ab0*/  @P0 LOP3.LUT R4, R11, R6, RZ, 0xfc, !PT ;  /* 0x000000060b040212 */ /* 0x000fe400078efcff */
[----:B----4-:R-:W-:Y:S02]  /*2ac0*/  @P0 SHF.L.U32 R9, R2, R25, RZ ;  /* 0x0000001902090219 */ /* 0x010fe400000006ff */
[----:B------:R-:W-:Y:S02]  /*2ad0*/  @P0 SHF.R.U64 R18, R13, R0, R15 ;  /* 0x000000000d120219 */ /* 0x000fe4000000120f */
[----:B------:R-:W-:Y:S01]  /*2ae0*/  @P0 LOP3.LUT R5, R8, R7, RZ, 0xfc, !PT ;  /* 0x0000000708050212 */ /* 0x000fe200078efcff */
[----:B------:R-:W-:Y:S01]  /*2af0*/  IMAD.SHL.U32 R8, R4, 0x4, RZ ;  /* 0x0000000404087824 */ /* 0x000fe200078e00ff */
[----:B------:R-:W-:-:S02]  /*2b00*/  @P0 SHF.L.U64.HI R7, R2, R25, R3 ;  /* 0x0000001902070219 */ /* 0x000fc40000010203 */
[----:B------:R-:W-:Y:S02]  /*2b10*/  @P0 LOP3.LUT R2, R9, R18, RZ, 0xfc, !PT ;  /* 0x0000001209020212 */ /* 0x000fe400078efcff */
[----:B------:R-:W-:Y:S02]  /*2b20*/  @P0 SHF.R.U32.HI R0, RZ, R0, R15 ;  /* 0x00000000ff000219 */ /* 0x000fe4000001160f */
[----:B------:R-:W-:Y:S02]  /*2b30*/  SHF.L.U64.HI R9, R4, 0x2, R5 ;  /* 0x0000000204097819 */ /* 0x000fe40000010205 */
[----:B------:R-:W-:Y:S02]  /*2b40*/  @P0 LOP3.LUT R3, R7, R0, RZ, 0xfc, !PT ;  /* 0x0000000007030212 */ /* 0x000fe400078efcff */
[----:B------:R-:W-:Y:S02]  /*2b50*/  SHF.L.W.U32.HI R5, R5, 0x2, R2 ;  /* 0x0000000205057819 */ /* 0x000fe40000010e02 */
[----:B------:R-:W-:-:S02]  /*2b60*/  IADD3 RZ, P0, PT, RZ, -R8, RZ ;  /* 0x80000008ffff7210 */ /* 0x000fc40007f1e0ff */
[----:B------:R-:W-:Y:S02]  /*2b70*/  LOP3.LUT R0, RZ, R9, RZ, 0x33, !PT ;  /* 0x00000009ff007212 */ /* 0x000fe400078e33ff */
[----:B------:R-:W-:Y:S02]  /*2b80*/  SHF.L.W.U32.HI R2, R2, 0x2, R3 ;  /* 0x0000000202027819 */ /* 0x000fe40000010e03 */
[----:B------:R-:W-:Y:S02]  /*2b90*/  LOP3.LUT R6, RZ, R5, RZ, 0x33, !PT ;  /* 0x00000005ff067212 */ /* 0x000fe400078e33ff */
[----:B------:R-:W-:Y:S02]  /*2ba0*/  IADD3.X R4, P0, PT, RZ, R0, RZ, P0, !PT ;  /* 0x00000000ff047210 */ /* 0x000fe4000071e4ff */
[----:B------:R-:W-:Y:S02]  /*2bb0*/  LOP3.LUT R0, RZ, R2, RZ, 0x33, !PT ;  /* 0x00000002ff007212 */ /* 0x000fe400078e33ff */
[----:B------:R-:W-:-:S02]  /*2bc0*/  IADD3.X R6, P1, PT, RZ, R6, RZ, P0, !PT ;  /* 0x00000006ff067210 */ /* 0x000fc4000073e4ff */
[----:B------:R-:W-:-:S03]  /*2bd0*/  ISETP.GT.U32.AND P2, PT, R5, -0x1, PT ;  /* 0xffffffff0500780c */ /* 0x000fc60003f44070 */
[----:B------:R-:W-:Y:S01]  /*2be0*/  IMAD.X R7, RZ, RZ, R0, P1 ;  /* 0x000000ffff077224 */ /* 0x000fe200008e0600 */
[----:B------:R-:W-:-:S04]  /*2bf0*/  ISETP.GT.AND.EX P0, PT, R2, -0x1, PT, P2 ;  /* 0xffffffff0200780c */ /* 0x000fc80003f04320 */
[----:B------:R-:W-:Y:S02]  /*2c00*/  SEL R18, R2, R7, P0 ;  /* 0x0000000702127207 */ /* 0x000fe40000000000 */
[----:B------:R-:W-:Y:S02]  /*2c10*/  SEL R7, R5, R6, P0 ;  /* 0x0000000605077207 */ /* 0x000fe40000000000 */
[----:B------:R-:W-:Y:S02]  /*2c20*/  ISETP.NE.U32.AND P1, PT, R18, RZ, PT ;  /* 0x000000ff1200720c */ /* 0x000fe40003f25070 */
[----:B------:R-:W-:Y:S02]  /*2c30*/  SEL R9, R9, R4, P0 ;  /* 0x0000000409097207 */ /* 0x000fe40000000000 */
[----:B------:R-:W-:Y:S01]  /*2c40*/  SEL R5, R7, R18, !P1 ;  /* 0x0000001207057207 */ /* 0x000fe20004800000 */
[----:B------:R-:W-:-:S05]  /*2c50*/  @!P0 IMAD.MOV R8, RZ, RZ, -R8 ;  /* 0x000000ffff088224 */ /* 0x000fca00078e0a08 */
[----:B------:R-:W1:Y:S02]  /*2c60*/  FLO.U32 R5, R5 ;  /* 0x0000000500057300 */ /* 0x000e6400000e0000 */
[C---:B-1----:R-:W-:Y:S02]  /*2c70*/  IADD3 R6, PT, PT, -R5.reuse, 0x1f, RZ ;  /* 0x0000001f05067810 */ /* 0x042fe40007ffe1ff */
[----:B------:R-:W-:-:S03]  /*2c80*/  IADD3 R0, PT, PT, -R5, 0x3f, RZ ;  /* 0x0000003f05007810 */ /* 0x000fc60007ffe1ff */
[----:B------:R-:W-:-:S05]  /*2c90*/  @P1 IMAD.MOV R0, RZ, RZ, R6 ;  /* 0x000000ffff001224 */ /* 0x000fca00078e0206 */
[----:B------:R-:W-:-:S13]  /*2ca0*/  ISETP.NE.AND P1, PT, R0, RZ, PT ;  /* 0x000000ff0000720c */ /* 0x000fda0003f25270 */
[----:B0-----:R-:W-:Y:S05]  /*2cb0*/  @!P1 BRA `(.L_x_51) ;  /* 0x0000000000289947 */ /* 0x001fea0003800000 */
[----:B------:R-:W-:Y:S02]  /*2cc0*/  LOP3.LUT R4, R0, 0x3f, RZ, 0xc0, !PT ;  /* 0x0000003f00047812 */ /* 0x000fe400078ec0ff */
[--C-:B------:R-:W-:Y:S02]  /*2cd0*/  SHF.R.U64 R6, R8, 0x1, R9.reuse ;  /* 0x0000000108067819 */ /* 0x100fe40000001209 */
[----:B------:R-:W-:Y:S02]  /*2ce0*/  SHF.R.U32.HI R8, RZ, 0x1, R9 ;  /* 0x00000001ff087819 */ /* 0x000fe40000011609 */
[----:B------:R-:W-:Y:S02]  /*2cf0*/  LOP3.LUT R5, R0, 0x3f, RZ, 0xc, !PT ;  /* 0x0000003f00057812 */ /* 0x000fe400078e0cff */
[CC--:B------:R-:W-:Y:S02]  /*2d00*/  SHF.L.U64.HI R18, R7.reuse, R4.reuse, R18 ;  /* 0x0000000407127219 */ /* 0x0c0fe40000010212 */
[----:B------:R-:W-:-:S02]  /*2d10*/  SHF.L.U32 R7, R7, R4, RZ ;  /* 0x0000000407077219 */ /* 0x000fc400000006ff */
[-CC-:B------:R-:W-:Y:S02]  /*2d20*/  SHF.R.U64 R4, R6, R5.reuse, R8.reuse ;  /* 0x0000000506047219 */ /* 0x180fe40000001208 */
[----:B------:R-:W-:Y:S02]  /*2d30*/  SHF.R.U32.HI R5, RZ, R5, R8 ;  /* 0x00000005ff057219 */ /* 0x000fe40000011608 */
[----:B------:R-:W-:Y:S02]  /*2d40*/  LOP3.LUT R7, R7, R4, RZ, 0xfc, !PT ;  /* 0x0000000407077212 */ /* 0x000fe400078efcff */
[----:B------:R-:W-:-:S07]  /*2d50*/  LOP3.LUT R18, R18, R5, RZ, 0xfc, !PT ;  /* 0x0000000512127212 */ /* 0x000fce00078efcff */
.L_x_51:
[----:B------:R-:W-:Y:S05]  /*2d60*/  BSYNC.RECONVERGENT B3 ;  /* 0x0000000000037941 */ /* 0x000fea0003800200 */
.L_x_50:
[----:B------:R-:W-:-:S04]  /*2d70*/  IMAD.WIDE.U32 R8, R7, 0x2168c235, RZ ;  /* 0x2168c23507087825 */ /* 0x000fc800078e00ff */
[----:B------:R-:W-:Y:S01]  /*2d80*/  IMAD.MOV.U32 R4, RZ, RZ, R9 ;  /* 0x000000ffff047224 */ /* 0x000fe200078e0009 */
[----:B------:R-:W-:Y:S01]  /*2d90*/  IADD3 RZ, P1, PT, R8, R8, RZ ;  /* 0x0000000808ff7210 */ /* 0x000fe20007f3e0ff */
[----:B------:R-:W-:Y:S02]  /*2da0*/  IMAD.MOV.U32 R5, RZ, RZ, RZ ;  /* 0x000000ffff057224 */ /* 0x000fe400078e00ff */
[----:B------:R-:W-:-:S04]  /*2db0*/  IMAD.HI.U32 R6, R18, -0x36f0255e, RZ ;  /* 0xc90fdaa212067827 */ /* 0x000fc800078e00ff */
[----:B------:R-:W-:-:S04]  /*2dc0*/  IMAD.WIDE.U32 R4, R7, -0x36f0255e, R4 ;  /* 0xc90fdaa207047825 */ /* 0x000fc800078e0004 */
[C---:B------:R-:W-:Y:S02]  /*2dd0*/  IMAD R7, R18.reuse, -0x36f0255e, RZ ;  /* 0xc90fdaa212077824 */ /* 0x040fe400078e02ff */
[----:B------:R-:W-:-:S04]  /*2de0*/  IMAD.WIDE.U32 R4, P2, R18, 0x2168c235, R4 ;  /* 0x2168c23512047825 */ /* 0x000fc80007840004 */
[----:B------:R-:W-:Y:S01]  /*2df0*/  IMAD.X R6, RZ, RZ, R6, P2 ;  /* 0x000000ffff067224 */ /* 0x000fe200010e0606 */
[----:B------:R-:W-:Y:S02]  /*2e00*/  IADD3 R5, P2, PT, R7, R5, RZ ;  /* 0x0000000507057210 */ /* 0x000fe40007f5e0ff */
[----:B------:R-:W-:Y:S02]  /*2e10*/  IADD3.X RZ, P1, PT, R4, R4, RZ, P1, !PT ;  /* 0x0000000404ff7210 */ /* 0x000fe40000f3e4ff */
[C---:B------:R-:W-:Y:S01]  /*2e20*/  ISETP.GT.U32.AND P3, PT, R5.reuse, RZ, PT ;  /* 0x000000ff0500720c */ /* 0x040fe20003f64070 */
[----:B------:R-:W-:Y:S01]  /*2e30*/  IMAD.X R6, RZ, RZ, R6, P2 ;  /* 0x000000ffff067224 */ /* 0x000fe200010e0606 */
[----:B------:R-:W-:-:S04]  /*2e40*/  IADD3.X R4, P2, PT, R5, R5, RZ, P1, !PT ;  /* 0x0000000505047210 */ /* 0x000fc80000f5e4ff */
[C---:B------:R-:W-:Y:S01]  /*2e50*/  ISETP.GT.AND.EX P1, PT, R6.reuse, RZ, PT, P3 ;  /* 0x000000ff0600720c */ /* 0x040fe20003f24330 */
[----:B------:R-:W-:-:S03]  /*2e60*/  IMAD.X R7, R6, 0x1, R6, P2 ;  /* 0x0000000106077824 */ /* 0x000fc600010e0606 */
[----:B------:R-:W-:Y:S02]  /*2e70*/  SEL R4, R4, R5, P1 ;  /* 0x0000000504047207 */ /* 0x000fe40000800000 */
[----:B------:R-:W-:Y:S02]  /*2e80*/  SEL R5, R7, R6, P1 ;  /* 0x0000000607057207 */ /* 0x000fe40000800000 */
[----:B------:R-:W-:Y:S02]  /*2e90*/  IADD3 R4, P2, PT, R4, 0x1, RZ ;  /* 0x0000000104047810 */ /* 0x000fe40007f5e0ff */
[----:B------:R-:W-:Y:S02]  /*2ea0*/  SEL R7, RZ, 0xffffffff, !P1 ;  /* 0xffffffffff077807 */ /* 0x000fe40004800000 */
[----:B------:R-:W-:Y:S01]  /*2eb0*/  LOP3.LUT P1, R12, R12, 0x80000000, RZ, 0xc0, !PT ;  /* 0x800000000c0c7812 */ /* 0x000fe2000782c0ff */
[----:B------:R-:W-:Y:S02]  /*2ec0*/  IMAD.X R5, RZ, RZ, R5, P2 ;  /* 0x000000ffff057224 */ /* 0x000fe400010e0605 */
[----:B------:R-:W-:Y:S01]  /*2ed0*/  IMAD.IADD R6, R7, 0x1, -R0 ;  /* 0x0000000107067824 */ /* 0x000fe200078e0a00 */
[----:B------:R-:W-:-:S02]  /*2ee0*/  SHF.R.U32.HI R7, RZ, 0x1e, R3 ;  /* 0x0000001eff077819 */ /* 0x000fc40000011603 */
[----:B------:R-:W-:Y:S01]  /*2ef0*/  SHF.R.U64 R4, R4, 0xa, R5 ;  /* 0x0000000a04047819 */ /* 0x000fe20000001205 */
[----:B------:R-:W-:Y:S01]  /*2f00*/  IMAD.SHL.U32 R3, R6, 0x100000, RZ ;  /* 0x0010000006037824 */ /* 0x000fe200078e00ff */
[----:B------:R-:W-:Y:S02]  /*2f10*/  LEA.HI R2, R2, R7, RZ, 0x1 ;  /* 0x0000000702027211 */ /* 0x000fe400078f08ff */
[----:B------:R-:W-:Y:S02]  /*2f20*/  IADD3 R4, P2, PT, R4, 0x1, RZ ;  /* 0x0000000104047810 */ /* 0x000fe40007f5e0ff */
[----:B------:R-:W-:Y:S01]  /*2f30*/  @!P0 LOP3.LUT R12, R12, 0x80000000, RZ, 0x3c, !PT ;  /* 0x800000000c0c8812 */ /* 0x000fe200078e3cff */
[----:B------:R-:W-:Y:S01]  /*2f40*/  @P1 IMAD.MOV R2, RZ, RZ, -R2 ;  /* 0x000000ffff021224 */ /* 0x000fe200078e0a02 */
[----:B------:R-:W-:-:S04]  /*2f50*/  LEA.HI.X R5, R5, RZ, RZ, 0x16, P2 ;  /* 0x000000ff05057211 */ /* 0x000fc800010fb4ff */
[--C-:B------:R-:W-:Y:S02]  /*2f60*/  SHF.R.U64 R0, R4, 0x1, R5.reuse ;  /* 0x0000000104007819 */ /* 0x100fe40000001205 */
[----:B------:R-:W-:Y:S02]  /*2f70*/  SHF.R.U32.HI R4, RZ, 0x1, R5 ;  /* 0x00000001ff047819 */ /* 0x000fe40000011605 */
[----:B------:R-:W-:-:S04]  /*2f80*/  IADD3 R5, P2, P3, RZ, RZ, R0 ;  /* 0x000000ffff057210 */ /* 0x000fc80007b5e000 */
[----:B------:R-:W-:-:S04]  /*2f90*/  IADD3.X R3, PT, PT, R3, 0x3fe00000, R4, P2, P3 ;  /* 0x3fe0000003037810 */ /* 0x000fc800017e6404 */
[----:B------:R-:W-:-:S07]  /*2fa0*/  LOP3.LUT R12, R3, R12, RZ, 0xfc, !PT ;  /* 0x0000000c030c7212 */ /* 0x000fce00078efcff */
.L_x_45:
[----:B------:R-:W-:Y:S02]  /*2fb0*/  IMAD.MOV.U32 R15, RZ, RZ, 0x0 ;  /* 0x00000000ff0f7424 */ /* 0x000fe400078e00ff */
[----:B------:R-:W-:Y:S02]  /*2fc0*/  IMAD.MOV.U32 R0, RZ, RZ, R2 ;  /* 0x000000ffff007224 */ /* 0x000fe400078e0002 */
[----:B------:R-:W-:Y:S02]  /*2fd0*/  IMAD.MOV.U32 R8, RZ, RZ, R5 ;  /* 0x000000ffff087224 */ /* 0x000fe400078e0005 */
[----:B------:R-:W-:Y:S01]  /*2fe0*/  IMAD.MOV.U32 R9, RZ, RZ, R12 ;  /* 0x000000ffff097224 */ /* 0x000fe200078e000c */
[----:B------:R-:W-:Y:S06]  /*2ff0*/  RET.REL.NODEC R14 `(_Z8run_stepiiPdS_S_S_S_S_S_Pi) ;  /* 0xffffffd00e007950 */ /* 0x000fec0003c3ffff */
.L_x_52:
        /* <DEDUP_REMOVED lines=16> */
.L_x_57:


//--------------------- .nv.global.init           --------------------------
	.section	.nv.global.init,"aw",@progbits
	.align	16
.nv.global.init:
	.type		__cudart_sin_cos_coeffs,@object
	.size		__cudart_sin_cos_coeffs,(__cudart_i2opi_d - __cudart_sin_cos_coeffs)
__cudart_sin_cos_coeffs:
        /*0000*/ 	.byte	0x46, 0xd2, 0xb0, 0x2c, 0xf1, 0xe5, 0x5a, 0xbe, 0x92, 0xe3, 0xac, 0x69, 0xe3, 0x1d, 0xc7, 0x3e
        /*0010*/ 	.byte	0xa1, 0x62, 0xdb, 0x19, 0xa0, 0x01, 0x2a, 0xbf, 0x18, 0x08, 0x11, 0x11, 0x11, 0x11, 0x81, 0x3f
        /*0020*/ 	.byte	0x54, 0x55, 0x55, 0x55, 0x55, 0x55, 0xc5, 0xbf, 0x00, 0x00, 0x00, 0x00, 0x00, 0x00, 0x00, 0x00
        /*0030*/ 	.byte	0x00, 0x00, 0x00, 0x00, 0x00, 0x00, 0x00, 0x00, 0x64, 0x81, 0xfd, 0x20, 0x83, 0xff, 0xa8, 0xbd
        /*0040*/ 	.byte	0x28, 0x85, 0xef, 0xc1, 0xa7, 0xee, 0x21, 0x3e, 0xd9, 0xe6, 0x06, 0x8e, 0x4f, 0x7e, 0x92, 0xbe
        /*0050*/ 	.byte	0xe9, 0xbc, 0xdd, 0x19, 0xa0, 0x01, 0xfa, 0x3e, 0x47, 0x5d, 0xc1, 0x16, 0x6c, 0xc1, 0x56, 0xbf
        /*0060*/ 	.byte	0x51, 0x55, 0x55, 0x55, 0x55, 0x55, 0xa5, 0x3f, 0x00, 0x00, 0x00, 0x00, 0x00, 0x00, 0xe0, 0xbf
        /*0070*/ 	.byte	0x00, 0x00, 0x00, 0x00, 0x00, 0x00, 0xf0, 0x3f, 0x00, 0x00, 0x00, 0x00, 0x00, 0x00, 0x00, 0x00
	.type		__cudart_i2opi_d,@object
	.size		__cudart_i2opi_d,(.L_0 - __cudart_i2opi_d)
__cudart_i2opi_d:
        /* <DEDUP_REMOVED lines=9> */
.L_0:


//--------------------- .nv.shared.reserved.0     --------------------------
	.section	.nv.shared.reserved.0,"aw",@nobits
	.weak		__nv_reservedSMEM_offset_0_alias
	.size		__nv_reservedSMEM_offset_0_alias, 0, 64
	.other		__nv_reservedSMEM_offset_0_alias,@"STO_CUDA_RESERVED_SHARED STV_DEFAULT"
__nv_reservedSMEM_offset_0_alias:
	.zero		0
	.zero		64


//--------------------- .nv.shared._Z8run_stepiiPdS_S_S_S_S_S_Pi --------------------------
	.section	.nv.shared._Z8run_stepiiPdS_S_S_S_S_S_Pi,"aw",@nobits
	.sectionflags	@""
	.align	8
.nv.shared._Z8run_stepiiPdS_S_S_S_S_S_Pi:
	.zero		1048


//--------------------- .nv.constant0._Z10init_paramiPdS_S_S_S_S_S_PiS_S0_S0_S_S_PbS_S_S_S_S_S_S_S0_S_S0_S0_S_S_S1_ --------------------------
	.section	.nv.constant0._Z10init_paramiPdS_S_S_S_S_S_PiS_S0_S0_S_S_PbS_S_S_S_S_S_S_S0_S_S0_S0_S_S_S1_,"a",@progbits
	.sectionflags	@""
	.align	4
.nv.constant0._Z10init_paramiPdS_S_S_S_S_S_PiS_S0_S0_S_S_PbS_S_S_S_S_S_S_S0_S_S0_S0_S_S_S1_:
	.zero		1128


//--------------------- .nv.constant0._Z11kill_deviceiPdS_S_iiiS_S_PbS_ --------------------------
	.section	.nv.constant0._Z11kill_deviceiPdS_S_iiiS_S_PbS_,"a",@progbits
	.sectionflags	@""
	.align	4
.nv.constant0._Z11kill_deviceiPdS_S_iiiS_S_PbS_:
	.zero		976


//--------------------- .nv.constant0._Z9hit_stepsiPdS_S_iiPi --------------------------
	.section	.nv.constant0._Z9hit_stepsiPdS_S_iiPi,"a",@progbits
	.sectionflags	@""
	.align	4
.nv.constant0._Z9hit_stepsiPdS_S_iiPi:
	.zero		944


//--------------------- .nv.constant0._Z10define_minPdS_S_iiS_ --------------------------
	.section	.nv.constant0._Z10define_minPdS_S_iiS_,"a",@progbits
	.sectionflags	@""
	.align	4
.nv.constant0._Z10define_minPdS_S_iiS_:
	.zero		936


//--------------------- .nv.constant0._Z8set_zeroPdPi --------------------------
	.section	.nv.constant0._Z8set_zeroPdPi,"a",@progbits
	.sectionflags	@""
	.align	4
.nv.constant0._Z8set_zeroPdPi:
	.zero		912


//--------------------- .nv.constant0._Z8run_stepiiPdS_S_S_S_S_S_Pi --------------------------
	.section	.nv.constant0._Z8run_stepiiPdS_S_S_S_S_S_Pi,"a",@progbits
	.sectionflags	@""
	.align	4
.nv.constant0._Z8run_stepiiPdS_S_S_S_S_S_Pi:
	.zero		968


//--------------------- SYMBOLS --------------------------

	.type		.nv.reservedSmem.offset0,@object
	.size		.nv.reservedSmem.offset0,0x4
	.type		.nv.reservedSmem.cap,@object
	.size		.nv.reservedSmem.cap,0x4
